	.headerflags	@"EF_CUDA_TEXMODE_UNIFIED EF_CUDA_64BIT_ADDRESS EF_CUDA_ACCELERATORS EF_CUDA_SM90 EF_CUDA_VIRTUAL_SM(EF_CUDA_SM90)"
	.elftype	@"ET_EXEC"


//--------------------- .nv.info                  --------------------------
	.section	.nv.info,"",@"SHT_CUDA_INFO"
	.align	4


	//----- nvinfo : EIATTR_REGCOUNT
	.align		4
        /*0000*/ 	.byte	0x04, 0x2f
        /*0002*/ 	.short	(.L_1 - .L_0)
	.align		4
.L_0:
        /*0004*/ 	.word	index@(triton_poi_fused_max_pool2d_with_indices_24)
        /*0008*/ 	.word	0x00000056


	//----- nvinfo : EIATTR_MIN_STACK_SIZE
	.align		4
.L_1:
        /*000c*/ 	.byte	0x04, 0x12
        /*000e*/ 	.short	(.L_3 - .L_2)
	.align		4
.L_2:
        /*0010*/ 	.word	index@(triton_poi_fused_max_pool2d_with_indices_24)
        /*0014*/ 	.word	0x00000000


	//----- nvinfo : EIATTR_FRAME_SIZE
	.align		4
.L_3:
        /*0018*/ 	.byte	0x04, 0x11
        /*001a*/ 	.short	(.L_5 - .L_4)
	.align		4
.L_4:
        /*001c*/ 	.word	index@(triton_poi_fused_max_pool2d_with_indices_24)
        /*0020*/ 	.word	0x00000000


	//----- nvinfo : EIATTR_MIN_STACK_SIZE
	.align		4
.L_5:
        /*0024*/ 	.byte	0x04, 0x12
        /*0026*/ 	.short	(.L_7 - .L_6)
	.align		4
.L_6:
        /*0028*/ 	.word	index@(triton_poi_fused_max_pool2d_with_indices_24)
        /*002c*/ 	.word	0x00000000
.L_7:


//--------------------- .nv.info.triton_poi_fused_max_pool2d_with_indices_24 --------------------------
	.section	.nv.info.triton_poi_fused_max_pool2d_with_indices_24,"",@"SHT_CUDA_INFO"
	.sectionflags	@""
	.align	4


	//----- nvinfo : EIATTR_CUDA_API_VERSION
	.align		4
        /*0000*/ 	.byte	0x04, 0x37
        /*0002*/ 	.short	(.L_9 - .L_8)
.L_8:
        /*0004*/ 	.word	0x0000007c


	//----- nvinfo : EIATTR_KPARAM_INFO
	.align		4
.L_9:
        /*0008*/ 	.byte	0x04, 0x17
        /*000a*/ 	.short	(.L_11 - .L_10)
.L_10:
        /*000c*/ 	.word	0x00000000
        /*0010*/ 	.short	0x0003
        /*0012*/ 	.short	0x0018
        /*0014*/ 	.byte	0x00, 0xf0, 0x11, 0x00


	//----- nvinfo : EIATTR_KPARAM_INFO
	.align		4
.L_11:
        /*0018*/ 	.byte	0x04, 0x17
        /*001a*/ 	.short	(.L_13 - .L_12)
.L_12:
        /*001c*/ 	.word	0x00000000
        /*0020*/ 	.short	0x0002
        /*0022*/ 	.short	0x0010
        /*0024*/ 	.byte	0x00, 0xf4, 0x21, 0x00


	//----- nvinfo : EIATTR_KPARAM_INFO
	.align		4
.L_13:
        /*0028*/ 	.byte	0x04, 0x17
        /*002a*/ 	.short	(.L_15 - .L_14)
.L_14:
        /*002c*/ 	.word	0x00000000
        /*0030*/ 	.short	0x0001
        /*0032*/ 	.short	0x0008
        /*0034*/ 	.byte	0x00, 0xf4, 0x21, 0x00


	//----- nvinfo : EIATTR_KPARAM_INFO
	.align		4
.L_15:
        /*0038*/ 	.byte	0x04, 0x17
        /*003a*/ 	.short	(.L_17 - .L_16)
.L_16:
        /*003c*/ 	.word	0x00000000
        /*0040*/ 	.short	0x0000
        /*0042*/ 	.short	0x0000
        /*0044*/ 	.byte	0x00, 0xf4, 0x21, 0x00


	//----- nvinfo : EIATTR_SPARSE_MMA_MASK
	.align		4
.L_17:
        /*0048*/ 	.byte	0x03, 0x50
        /*004a*/ 	.short	0x0000


	//----- nvinfo : EIATTR_MAXREG_COUNT
	.align		4
        /*004c*/ 	.byte	0x03, 0x1b
        /*004e*/ 	.short	0x00ff


	//----- nvinfo : EIATTR_EXIT_INSTR_OFFSETS
	.align		4
        /*0050*/ 	.byte	0x04, 0x1c
        /*0052*/ 	.short	(.L_19 - .L_18)


	//   ....[0]....
.L_18:
        /*0054*/ 	.word	0x000032a0


	//----- nvinfo : EIATTR_REQNTID
	.align		4
.L_19:
        /*0058*/ 	.byte	0x04, 0x10
        /*005a*/ 	.short	(.L_21 - .L_20)
.L_20:
        /*005c*/ 	.word	0x00000080
        /*0060*/ 	.word	0x00000001
        /*0064*/ 	.word	0x00000001


	//----- nvinfo : EIATTR_CBANK_PARAM_SIZE
	.align		4
.L_21:
        /*0068*/ 	.byte	0x03, 0x19
        /*006a*/ 	.short	0x001c


	//----- nvinfo : EIATTR_PARAM_CBANK
	.align		4
        /*006c*/ 	.byte	0x04, 0x0a
        /*006e*/ 	.short	(.L_23 - .L_22)
	.align		4
.L_22:
        /*0070*/ 	.word	index@(.nv.constant0.triton_poi_fused_max_pool2d_with_indices_24)
        /*0074*/ 	.short	0x0210
        /*0076*/ 	.short	0x001c


	//----- nvinfo : EIATTR_SW_WAR
	.align		4
.L_23:
        /*0078*/ 	.byte	0x04, 0x36
        /*007a*/ 	.short	(.L_25 - .L_24)
.L_24:
        /*007c*/ 	.word	0x00000008
.L_25:


//--------------------- .nv.callgraph             --------------------------
	.section	.nv.callgraph,"",@"SHT_CUDA_CALLGRAPH"
	.align	4
	.sectionentsize	8
	.align		4
        /*0000*/ 	.word	0x00000000
	.align		4
        /*0004*/ 	.word	0xffffffff
	.align		4
        /*0008*/ 	.word	0x00000000
	.align		4
        /*000c*/ 	.word	0xfffffffe
	.align		4
        /*0010*/ 	.word	0x00000000
	.align		4
        /*0014*/ 	.word	0xfffffffd
	.align		4
        /*0018*/ 	.word	0x00000000
	.align		4
        /*001c*/ 	.word	0xfffffffc


//--------------------- .text.triton_poi_fused_max_pool2d_with_indices_24 --------------------------
	.section	.text.triton_poi_fused_max_pool2d_with_indices_24,"ax",@progbits
	.sectionflags	@"SHF_BARRIERS=1"
	.align	128
        .global         triton_poi_fused_max_pool2d_with_indices_24
        .type           triton_poi_fused_max_pool2d_with_indices_24,@function
        .size           triton_poi_fused_max_pool2d_with_indices_24,(.L_x_1 - triton_poi_fused_max_pool2d_with_indices_24)
        .other          triton_poi_fused_max_pool2d_with_indices_24,@"STO_CUDA_ENTRY STV_DEFAULT"
triton_poi_fused_max_pool2d_with_indices_24:
.text.triton_poi_fused_max_pool2d_with_indices_24:
[----:B------:R-:W-:Y:S01]  /*0000*/  LDC R1, c[0x0][0x28] ;  /* 0x00000a00ff017b82 */ /* 0x000fe20000000800 */
[----:B------:R-:W1:Y:S01]  /*0010*/  S2R R0, SR_TID.X ;  /* 0x0000000000007919 */ /* 0x000e620000002100 */
[----:B------:R-:W-:-:S06]  /*0020*/  IMAD.MOV.U32 R46, RZ, RZ, RZ ;  /* 0x000000ffff2e7224 */ /* 0x000fcc00078e00ff */
[----:B------:R-:W2:Y:S01]  /*0030*/  LDC.64 R48, c[0x0][0x210] ;  /* 0x00008400ff307b82 */ /* 0x000ea20000000a00 */
[----:B------:R-:W-:Y:S01]  /*0040*/  IMAD.MOV.U32 R12, RZ, RZ, RZ ;  /* 0x000000ffff0c7224 */ /* 0x000fe200078e00ff */
[----:B------:R-:W3:Y:S01]  /*0050*/  S2R R3, SR_CTAID.X ;  /* 0x0000000000037919 */ /* 0x000ee20000002500 */
[----:B------:R-:W-:Y:S01]  /*0060*/  IMAD.MOV.U32 R4, RZ, RZ, RZ ;  /* 0x000000ffff047224 */ /* 0x000fe200078e00ff */
[----:B------:R-:W-:Y:S01]  /*0070*/  ULDC.64 UR6, c[0x0][0x208] ;  /* 0x0000820000067ab9 */ /* 0x000fe20000000a00 */
[----:B-1----:R-:W-:Y:S02]  /*0080*/  IMAD.SHL.U32 R40, R0, 0x8, RZ ;  /* 0x0000000800287824 */ /* 0x002fe400078e00ff */
[----:B---3--:R-:W-:-:S03]  /*0090*/  IMAD.SHL.U32 R3, R3, 0x400, RZ ;  /* 0x0000040003037824 */ /* 0x008fc600078e00ff */
[----:B------:R-:W-:-:S04]  /*00a0*/  LOP3.LUT R40, R40, 0x3f8, RZ, 0xc0, !PT ;  /* 0x000003f828287812 */ /* 0x000fc800078ec0ff */
[----:B------:R-:W-:Y:S02]  /*00b0*/  LOP3.LUT R47, R3, R40, RZ, 0xfc, !PT ;  /* 0x00000028032f7212 */ /* 0x000fe400078efcff */
[----:B------:R-:W-:Y:S02]  /*00c0*/  LOP3.LUT R13, R3, 0x2, R40, 0xfe, !PT ;  /* 0x00000002030d7812 */ /* 0x000fe400078efe28 */
[----:B------:R-:W-:Y:S01]  /*00d0*/  LOP3.LUT R5, R3, 0x1, R40, 0xfe, !PT ;  /* 0x0000000103057812 */ /* 0x000fe200078efe28 */
[----:B------:R-:W-:-:S04]  /*00e0*/  IMAD.HI R10, R47, -0x6db6db6d, R46 ;  /* 0x924924932f0a7827 */ /* 0x000fc800078e022e */
[----:B------:R-:W-:Y:S01]  /*00f0*/  IMAD.HI R6, R13, -0x6db6db6d, R12 ;  /* 0x924924930d067827 */ /* 0x000fe200078e020c */
[----:B------:R-:W-:-:S03]  /*0100*/  SHF.R.U32.HI R11, RZ, 0x1f, R10 ;  /* 0x0000001fff0b7819 */ /* 0x000fc6000001160a */
[----:B------:R-:W-:Y:S01]  /*0110*/  IMAD.HI R9, R47, 0x5397829d, RZ ;  /* 0x5397829d2f097827 */ /* 0x000fe200078e02ff */
[----:B------:R-:W-:Y:S02]  /*0120*/  LEA.HI.SX32 R11, R10, R11, 0x1d ;  /* 0x0000000b0a0b7211 */ /* 0x000fe400078feaff */
[----:B------:R-:W-:Y:S01]  /*0130*/  SHF.R.U32.HI R7, RZ, 0x1f, R6 ;  /* 0x0000001fff077819 */ /* 0x000fe20000011606 */
[----:B------:R-:W-:Y:S02]  /*0140*/  IMAD.MOV.U32 R10, RZ, RZ, RZ ;  /* 0x000000ffff0a7224 */ /* 0x000fe400078e00ff */
[----:B------:R-:W-:Y:S01]  /*0150*/  IMAD.HI R2, R5, -0x6db6db6d, R4 ;  /* 0x9249249305027827 */ /* 0x000fe200078e0204 */
[----:B------:R-:W-:Y:S02]  /*0160*/  LEA.HI.SX32 R7, R6, R7, 0x1d ;  /* 0x0000000706077211 */ /* 0x000fe400078feaff */
[----:B------:R-:W-:Y:S01]  /*0170*/  SHF.R.U32.HI R6, RZ, 0x1f, R9 ;  /* 0x0000001fff067819 */ /* 0x000fe20000011609 */
[----:B------:R-:W-:Y:S01]  /*0180*/  IMAD.HI R8, R11, -0x6db6db6d, R10 ;  /* 0x924924930b087827 */ /* 0x000fe200078e020a */
[----:B------:R-:W-:-:S02]  /*0190*/  SHF.R.U32.HI R15, RZ, 0x1f, R2 ;  /* 0x0000001fff0f7819 */ /* 0x000fc40000011602 */
[----:B------:R-:W-:Y:S01]  /*01a0*/  LEA.HI.SX32 R10, R9, R6, 0x1a ;  /* 0x00000006090a7211 */ /* 0x000fe200078fd2ff */
[----:B------:R-:W-:Y:S01]  /*01b0*/  IMAD.MOV.U32 R6, RZ, RZ, RZ ;  /* 0x000000ffff067224 */ /* 0x000fe200078e00ff */
[----:B------:R-:W-:Y:S01]  /*01c0*/  SHF.R.U32.HI R17, RZ, 0x1f, R8 ;  /* 0x0000001fff117819 */ /* 0x000fe20000011608 */
[----:B------:R-:W-:Y:S01]  /*01d0*/  IMAD R55, R11, -0xe, R47 ;  /* 0xfffffff20b377824 */ /* 0x000fe200078e022f */
[----:B------:R-:W-:Y:S01]  /*01e0*/  LOP3.LUT R9, R3, 0x3, R40, 0xfe, !PT ;  /* 0x0000000303097812 */ /* 0x000fe200078efe28 */
[----:B------:R-:W-:Y:S01]  /*01f0*/  IMAD.HI R6, R7, -0x6db6db6d, R6 ;  /* 0x9249249307067827 */ /* 0x000fe200078e0206 */
[----:B------:R-:W-:Y:S02]  /*0200*/  LEA.HI.SX32 R17, R8, R17, 0x1d ;  /* 0x0000001108117211 */ /* 0x000fe400078feaff */
[----:B------:R-:W-:Y:S01]  /*0210*/  LEA.HI.SX32 R15, R2, R15, 0x1d ;  /* 0x0000000f020f7211 */ /* 0x000fe200078feaff */
[----:B------:R-:W-:Y:S01]  /*0220*/  IMAD.MOV.U32 R8, RZ, RZ, RZ ;  /* 0x000000ffff087224 */ /* 0x000fe200078e00ff */
[----:B------:R-:W-:Y:S01]  /*0230*/  SHF.R.U32.HI R19, RZ, 0x1f, R6 ;  /* 0x0000001fff137819 */ /* 0x000fe20000011606 */
[----:B------:R-:W-:-:S02]  /*0240*/  IMAD R10, R10, 0x384, RZ ;  /* 0x000003840a0a7824 */ /* 0x000fc400078e02ff */
[----:B------:R-:W-:Y:S01]  /*0250*/  IMAD R2, R17, -0xe, R11 ;  /* 0xfffffff211027824 */ /* 0x000fe200078e020b */
[----:B------:R-:W-:Y:S01]  /*0260*/  LEA.HI.SX32 R19, R6, R19, 0x1d ;  /* 0x0000001306137211 */ /* 0x000fe200078feaff */
[----:B------:R-:W-:-:S04]  /*0270*/  IMAD.HI R4, R9, -0x6db6db6d, R8 ;  /* 0x9249249309047827 */ /* 0x000fc800078e0208 */
[----:B------:R-:W-:Y:S01]  /*0280*/  IMAD R2, R2, 0x3c, R10 ;  /* 0x0000003c02027824 */ /* 0x000fe200078e020a */
[----:B------:R-:W-:Y:S01]  /*0290*/  SHF.R.U32.HI R17, RZ, 0x1f, R4 ;  /* 0x0000001fff117819 */ /* 0x000fe20000011604 */
[----:B------:R-:W-:Y:S02]  /*02a0*/  IMAD R15, R15, -0xe, R5 ;  /* 0xfffffff20f0f7824 */ /* 0x000fe400078e0205 */
[--C-:B------:R-:W-:Y:S01]  /*02b0*/  IMAD R55, R55, 0x2, R2.reuse ;  /* 0x0000000237377824 */ /* 0x100fe200078e0202 */
[----:B------:R-:W-:Y:S01]  /*02c0*/  LEA.HI.SX32 R17, R4, R17, 0x1d ;  /* 0x0000001104117211 */ /* 0x000fe200078feaff */
[----:B------:R-:W-:Y:S02]  /*02d0*/  IMAD R75, R15, 0x2, R2 ;  /* 0x000000020f4b7824 */ /* 0x000fe400078e0202 */
[----:B------:R-:W-:Y:S02]  /*02e0*/  IMAD R19, R19, -0xe, R7 ;  /* 0xfffffff213137824 */ /* 0x000fe400078e0207 */
[----:B------:R-:W-:-:S02]  /*02f0*/  VIADD R15, R55, 0x1 ;  /* 0x00000001370f7836 */ /* 0x000fc40000000000 */
[----:B------:R-:W-:Y:S02]  /*0300*/  IMAD R8, R17, -0xe, R9 ;  /* 0xfffffff211087824 */ /* 0x000fe400078e0209 */
[----:B------:R-:W-:Y:S02]  /*0310*/  IMAD R57, R19, 0x3c, R10 ;  /* 0x0000003c13397824 */ /* 0x000fe400078e020a */
[----:B--2---:R-:W-:-:S04]  /*0320*/  IMAD.WIDE R14, R15, 0x4, R48 ;  /* 0x000000040f0e7825 */ /* 0x004fc800078e0230 */
[----:B------:R-:W-:Y:S02]  /*0330*/  IMAD.WIDE R4, R55, 0x4, R48 ;  /* 0x0000000437047825 */ /* 0x000fe400078e0230 */
[----:B------:R-:W2:Y:S02]  /*0340*/  LDG.E.EL R15, desc[UR6][R14.64] ;  /* 0x000000060e0f7981 */ /* 0x000ea4000c2e1900 */
[----:B------:R-:W-:Y:S02]  /*0350*/  VIADD R17, R75, 0x1 ;  /* 0x000000014b117836 */ /* 0x000fe40000000000 */
[----:B------:R-:W-:Y:S01]  /*0360*/  IMAD R27, R8, 0x2, R57 ;  /* 0x00000002081b7824 */ /* 0x000fe200078e0239 */
[----:B------:R1:W2:Y:S01]  /*0370*/  LDG.E.EL R2, desc[UR6][R4.64] ;  /* 0x0000000604027981 */ /* 0x0002a2000c2e1900 */
[----:B------:R-:W-:-:S04]  /*0380*/  IMAD.WIDE R16, R17, 0x4, R48 ;  /* 0x0000000411107825 */ /* 0x000fc800078e0230 */
[--C-:B------:R-:W-:Y:S02]  /*0390*/  IMAD.WIDE R8, R75, 0x4, R48.reuse ;  /* 0x000000044b087825 */ /* 0x100fe400078e0230 */
[----:B------:R-:W3:Y:S02]  /*03a0*/  LDG.E.EL R17, desc[UR6][R16.64] ;  /* 0x0000000610117981 */ /* 0x000ee4000c2e1900 */
[C---:B------:R-:W-:Y:S02]  /*03b0*/  VIADD R19, R27.reuse, 0x1 ;  /* 0x000000011b137836 */ /* 0x040fe40000000000 */
[----:B------:R4:W3:Y:S01]  /*03c0*/  LDG.E.EL R6, desc[UR6][R8.64] ;  /* 0x0000000608067981 */ /* 0x0008e2000c2e1900 */
[----:B------:R-:W-:-:S04]  /*03d0*/  IMAD.WIDE R10, R27, 0x4, R48 ;  /* 0x000000041b0a7825 */ /* 0x000fc800078e0230 */
[--C-:B------:R-:W-:Y:S01]  /*03e0*/  IMAD.WIDE R18, R19, 0x4, R48.reuse ;  /* 0x0000000413127825 */ /* 0x100fe200078e0230 */
[----:B------:R5:W3:Y:S03]  /*03f0*/  LDG.E.EL R12, desc[UR6][R10.64] ;  /* 0x000000060a0c7981 */ /* 0x000ae6000c2e1900 */
[----:B------:R-:W-:Y:S02]  /*0400*/  VIADD R21, R55, 0x2 ;  /* 0x0000000237157836 */ /* 0x000fe40000000000 */
[----:B------:R-:W3:Y:S02]  /*0410*/  LDG.E.EL R19, desc[UR6][R18.64] ;  /* 0x0000000612137981 */ /* 0x000ee4000c2e1900 */
[----:B------:R-:W-:-:S06]  /*0420*/  IMAD.WIDE R20, R21, 0x4, R48 ;  /* 0x0000000415147825 */ /* 0x000fcc00078e0230 */
[----:B------:R-:W3:Y:S01]  /*0430*/  LDG.E.EL R20, desc[UR6][R20.64] ;  /* 0x0000000614147981 */ /* 0x000ee2000c2e1900 */
[----:B-1----:R-:W-:Y:S02]  /*0440*/  VIADD R5, R75, 0x2 ;  /* 0x000000024b057836 */ /* 0x002fe40000000000 */
[----:B0---4-:R-:W-:Y:S02]  /*0450*/  VIADD R9, R27, 0x2 ;  /* 0x000000021b097836 */ /* 0x011fe40000000000 */
[----:B------:R-:W-:-:S04]  /*0460*/  IMAD.WIDE R4, R5, 0x4, R48 ;  /* 0x0000000405047825 */ /* 0x000fc800078e0230 */
[----:B------:R-:W-:Y:S01]  /*0470*/  IMAD.WIDE R8, R9, 0x4, R48 ;  /* 0x0000000409087825 */ /* 0x000fe200078e0230 */
[----:B------:R0:W4:Y:S04]  /*0480*/  LDG.E.EL R14, desc[UR6][R4.64] ;  /* 0x00000006040e7981 */ /* 0x000128000c2e1900 */
[----:B------:R1:W4:Y:S01]  /*0490*/  LDG.E.EL R16, desc[UR6][R8.64] ;  /* 0x0000000608107981 */ /* 0x000322000c2e1900 */
[----:B------:R-:W-:-:S04]  /*04a0*/  VIADD R23, R55, 0x1e ;  /* 0x0000001e37177836 */ /* 0x000fc80000000000 */
[----:B-----5:R-:W-:-:S06]  /*04b0*/  IMAD.WIDE R10, R23, 0x4, R48 ;  /* 0x00000004170a7825 */ /* 0x020fcc00078e0230 */
[----:B------:R-:W5:Y:S01]  /*04c0*/  LDG.E.EL R11, desc[UR6][R10.64] ;  /* 0x000000060a0b7981 */ /* 0x000f62000c2e1900 */
[----:B0-----:R-:W-:-:S04]  /*04d0*/  VIADD R5, R75, 0x1e ;  /* 0x0000001e4b057836 */ /* 0x001fc80000000000 */
[----:B------:R-:W-:-:S04]  /*04e0*/  IMAD.WIDE R4, R5, 0x4, R48 ;  /* 0x0000000405047825 */ /* 0x000fc800078e0230 */
[----:B-1----:R-:W-:-:S04]  /*04f0*/  VIADD R9, R27, 0x1e ;  /* 0x0000001e1b097836 */ /* 0x002fc80000000000 */
[----:B------:R-:W-:Y:S01]  /*0500*/  IMAD.WIDE R8, R9, 0x4, R48 ;  /* 0x0000000409087825 */ /* 0x000fe200078e0230 */
[C---:B--2---:R-:W-:Y:S02]  /*0510*/  FSETP.GT.AND P3, PT, R15.reuse, R2, PT ;  /* 0x000000020f00720b */ /* 0x044fe40003f64000 */
[----:B------:R-:W-:Y:S02]  /*0520*/  FSETP.NAN.AND P0, PT, R15, R15, PT ;  /* 0x0000000f0f00720b */ /* 0x000fe40003f08000 */
[----:B---3--:R-:W-:-:S09]  /*0530*/  FSETP.GT.AND P2, PT, R17, R6, PT ;  /* 0x000000061100720b */ /* 0x008fd20003f44000 */
[----:B------:R-:W-:Y:S02]  /*0540*/  @!P3 SEL R15, R15, R2, P0 ;  /* 0x000000020f0fb207 */ /* 0x000fe40000000000 */
[----:B------:R-:W-:Y:S02]  /*0550*/  P2R R50, PR, RZ, 0x8 ;  /* 0x00000008ff327803 */ /* 0x000fe40000000000 */
[----:B------:R-:W-:Y:S02]  /*0560*/  FSETP.NAN.AND P0, PT, R17, R17, PT ;  /* 0x000000111100720b */ /* 0x000fe40003f08000 */
[----:B------:R-:W-:Y:S02]  /*0570*/  FSETP.GT.AND P1, PT, R19, R12, PT ;  /* 0x0000000c1300720b */ /* 0x000fe40003f24000 */
[----:B------:R-:W-:Y:S02]  /*0580*/  @!P2 SEL R17, R17, R6, P0 ;  /* 0x000000061111a207 */ /* 0x000fe40000000000 */
[----:B------:R-:W-:-:S02]  /*0590*/  FSETP.NAN.AND P0, PT, R19, R19, PT ;  /* 0x000000131300720b */ /* 0x000fc40003f08000 */
[----:B------:R-:W-:-:S07]  /*05a0*/  FSETP.GEU.AND P3, PT, R15, R20, PT ;  /* 0x000000140f00720b */ /* 0x000fce0003f6e000 */
[----:B------:R-:W-:Y:S02]  /*05b0*/  @!P1 SEL R19, R19, R12, P0 ;  /* 0x0000000c13139207 */ /* 0x000fe40000000000 */
[C---:B------:R-:W-:Y:S02]  /*05c0*/  FSETP.NAN.AND P0, PT, R20.reuse, R20, PT ;  /* 0x000000141400720b */ /* 0x040fe40003f08000 */
[----:B------:R-:W-:Y:S02]  /*05d0*/  P2R R56, PR, RZ, 0x4 ;  /* 0x00000004ff387803 */ /* 0x000fe40000000000 */
[----:B----4-:R-:W-:Y:S02]  /*05e0*/  FSETP.GEU.AND P2, PT, R17, R14, PT ;  /* 0x0000000e1100720b */ /* 0x010fe40003f4e000 */
[----:B------:R-:W-:Y:S02]  /*05f0*/  @P3 SEL R20, R20, R15, P0 ;  /* 0x0000000f14143207 */ /* 0x000fe40000000000 */
[----:B------:R0:W2:Y:S01]  /*0600*/  LDG.E.EL R15, desc[UR6][R4.64] ;  /* 0x00000006040f7981 */ /* 0x0000a2000c2e1900 */
[----:B------:R-:W-:-:S02]  /*0610*/  P2R R58, PR, RZ, 0x2 ;  /* 0x00000002ff3a7803 */ /* 0x000fc40000000000 */
[----:B------:R-:W-:Y:S02]  /*0620*/  FSETP.GEU.AND P1, PT, R19, R16, PT ;  /* 0x000000101300720b */ /* 0x000fe40003f2e000 */
[----:B------:R-:W-:-:S04]  /*0630*/  FSETP.NAN.AND P0, PT, R14, R14, PT ;  /* 0x0000000e0e00720b */ /* 0x000fc80003f08000 */
[----:B------:R-:W-:Y:S02]  /*0640*/  @P2 SEL R14, R14, R17, P0 ;  /* 0x000000110e0e2207 */ /* 0x000fe40000000000 */
[C---:B------:R-:W-:Y:S01]  /*0650*/  FSETP.NAN.AND P0, PT, R16.reuse, R16, PT ;  /* 0x000000101000720b */ /* 0x040fe20003f08000 */
[----:B------:R-:W3:Y:S04]  /*0660*/  LDG.E.EL R17, desc[UR6][R8.64] ;  /* 0x0000000608117981 */ /* 0x000ee8000c2e1900 */
[----:B------:R-:W-:Y:S01]  /*0670*/  @P1 SEL R16, R16, R19, P0 ;  /* 0x0000001310101207 */ /* 0x000fe20000000000 */
[----:B------:R-:W-:-:S04]  /*0680*/  VIADD R19, R55, 0x1f ;  /* 0x0000001f37137836 */ /* 0x000fc80000000000 */
[----:B0-----:R-:W-:-:S05]  /*0690*/  IMAD.WIDE R4, R19, 0x4, R48 ;  /* 0x0000000413047825 */ /* 0x001fca00078e0230 */
[----:B------:R-:W4:Y:S01]  /*06a0*/  LDG.E.EL R2, desc[UR6][R4.64] ;  /* 0x0000000604027981 */ /* 0x000f22000c2e1900 */
[----:B------:R-:W-:Y:S02]  /*06b0*/  P2R R61, PR, RZ, 0x2 ;  /* 0x00000002ff3d7803 */ /* 0x000fe40000000000 */
[-C--:B-----5:R-:W-:Y:S02]  /*06c0*/  FSETP.GEU.AND P1, PT, R20, R11.reuse, PT ;  /* 0x0000000b1400720b */ /* 0x0a0fe40003f2e000 */
[----:B------:R-:W-:Y:S02]  /*06d0*/  FSETP.NAN.AND P0, PT, R11, R11, PT ;  /* 0x0000000b0b00720b */ /* 0x000fe40003f08000 */
[----:B------:R-:W-:-:S09]  /*06e0*/  P2R R31, PR, RZ, 0x2 ;  /* 0x00000002ff1f7803 */ /* 0x000fd20000000000 */
[----:B------:R-:W-:Y:S02]  /*06f0*/  @P1 SEL R11, R11, R20, P0 ;  /* 0x000000140b0b1207 */ /* 0x000fe40000000000 */
[-C--:B--2---:R-:W-:Y:S02]  /*0700*/  FSETP.GEU.AND P1, PT, R14, R15.reuse, PT ;  /* 0x0000000f0e00720b */ /* 0x084fe40003f2e000 */
[----:B------:R-:W-:Y:S02]  /*0710*/  FSETP.NAN.AND P0, PT, R15, R15, PT ;  /* 0x0000000f0f00720b */ /* 0x000fe40003f08000 */
[----:B------:R-:W-:-:S09]  /*0720*/  P2R R30, PR, RZ, 0x2 ;  /* 0x00000002ff1e7803 */ /* 0x000fd20000000000 */
[----:B------:R-:W-:Y:S02]  /*0730*/  @P1 SEL R15, R15, R14, P0 ;  /* 0x0000000e0f0f1207 */ /* 0x000fe40000000000 */
[-C--:B---3--:R-:W-:Y:S02]  /*0740*/  FSETP.GEU.AND P1, PT, R16, R17.reuse, PT ;  /* 0x000000111000720b */ /* 0x088fe40003f2e000 */
[----:B------:R-:W-:Y:S02]  /*0750*/  FSETP.NAN.AND P0, PT, R17, R17, PT ;  /* 0x000000111100720b */ /* 0x000fe40003f08000 */
[----:B------:R-:W-:-:S09]  /*0760*/  P2R R29, PR, RZ, 0x2 ;  /* 0x00000002ff1d7803 */ /* 0x000fd20000000000 */
[----:B------:R-:W-:Y:S02]  /*0770*/  @P1 SEL R17, R17, R16, P0 ;  /* 0x0000001011111207 */ /* 0x000fe40000000000 */
[-C--:B----4-:R-:W-:Y:S02]  /*0780*/  FSETP.GEU.AND P1, PT, R11, R2.reuse, PT ;  /* 0x000000020b00720b */ /* 0x090fe40003f2e000 */
[----:B------:R-:W-:-:S11]  /*0790*/  FSETP.NAN.AND P0, PT, R2, R2, PT ;  /* 0x000000020200720b */ /* 0x000fd60003f08000 */
[----:B------:R-:W-:Y:S01]  /*07a0*/  @P1 SEL R2, R2, R11, P0 ;  /* 0x0000000b02021207 */ /* 0x000fe20000000000 */
[----:B------:R-:W-:-:S04]  /*07b0*/  VIADD R11, R75, 0x1f ;  /* 0x0000001f4b0b7836 */ /* 0x000fc80000000000 */
[----:B------:R-:W-:-:S05]  /*07c0*/  IMAD.WIDE R8, R11, 0x4, R48 ;  /* 0x000000040b087825 */ /* 0x000fca00078e0230 */
[----:B------:R0:W2:Y:S01]  /*07d0*/  LDG.E.EL R6, desc[UR6][R8.64] ;  /* 0x0000000608067981 */ /* 0x0000a2000c2e1900 */
[----:B------:R-:W-:-:S04]  /*07e0*/  VIADD R11, R27, 0x1f ;  /* 0x0000001f1b0b7836 */ /* 0x000fc80000000000 */
[----:B------:R-:W-:-:S05]  /*07f0*/  IMAD.WIDE R4, R11, 0x4, R48 ;  /* 0x000000040b047825 */ /* 0x000fca00078e0230 */
[----:B------:R1:W3:Y:S01]  /*0800*/  LDG.E.EL R10, desc[UR6][R4.64] ;  /* 0x00000006040a7981 */ /* 0x0002e2000c2e1900 */
[----:B------:R-:W-:Y:S01]  /*0810*/  P2R R22, PR, RZ, 0x2 ;  /* 0x00000002ff167803 */ /* 0x000fe20000000000 */
[----:B------:R-:W-:-:S04]  /*0820*/  VIADD R11, R55, 0x20 ;  /* 0x00000020370b7836 */ /* 0x000fc80000000000 */
[----:B0-----:R-:W-:-:S04]  /*0830*/  IMAD.WIDE R8, R11, 0x4, R48 ;  /* 0x000000040b087825 */ /* 0x001fc800078e0230 */
[----:B------:R-:W-:-:S04]  /*0840*/  VIADD R11, R75, 0x20 ;  /* 0x000000204b0b7836 */ /* 0x000fc80000000000 */
[----:B-1----:R-:W-:-:S05]  /*0850*/  IMAD.WIDE R4, R11, 0x4, R48 ;  /* 0x000000040b047825 */ /* 0x002fca00078e0230 */
[----:B------:R-:W4:Y:S01]  /*0860*/  LDG.E.EL R19, desc[UR6][R4.64] ;  /* 0x0000000604137981 */ /* 0x000f22000c2e1900 */
[-C--:B--2---:R-:W-:Y:S02]  /*0870*/  FSETP.GEU.AND P1, PT, R15, R6.reuse, PT ;  /* 0x000000060f00720b */ /* 0x084fe40003f2e000 */
[----:B------:R-:W-:Y:S02]  /*0880*/  FSETP.NAN.AND P0, PT, R6, R6, PT ;  /* 0x000000060600720b */ /* 0x000fe40003f08000 */
[----:B------:R-:W-:-:S09]  /*0890*/  P2R R21, PR, RZ, 0x2 ;  /* 0x00000002ff157803 */ /* 0x000fd20000000000 */
[----:B------:R-:W-:Y:S02]  /*08a0*/  @P1 SEL R6, R6, R15, P0 ;  /* 0x0000000f06061207 */ /* 0x000fe40000000000 */
[-C--:B---3--:R-:W-:Y:S02]  /*08b0*/  FSETP.GEU.AND P1, PT, R17, R10.reuse, PT ;  /* 0x0000000a1100720b */ /* 0x088fe40003f2e000 */
[----:B------:R-:W-:-:S11]  /*08c0*/  FSETP.NAN.AND P0, PT, R10, R10, PT ;  /* 0x0000000a0a00720b */ /* 0x000fd60003f08000 */
[----:B------:R-:W-:Y:S02]  /*08d0*/  @P1 SEL R10, R10, R17, P0 ;  /* 0x000000110a0a1207 */ /* 0x000fe40000000000 */
[----:B------:R0:W2:Y:S01]  /*08e0*/  LDG.E.EL R17, desc[UR6][R8.64] ;  /* 0x0000000608117981 */ /* 0x0000a2000c2e1900 */
[----:B------:R-:W-:Y:S01]  /*08f0*/  P2R R20, PR, RZ, 0x2 ;  /* 0x00000002ff147803 */ /* 0x000fe20000000000 */
[----:B------:R-:W-:-:S04]  /*0900*/  VIADD R11, R27, 0x20 ;  /* 0x000000201b0b7836 */ /* 0x000fc80000000000 */
[----:B0-----:R-:W-:-:S05]  /*0910*/  IMAD.WIDE R8, R11, 0x4, R48 ;  /* 0x000000040b087825 */ /* 0x001fca00078e0230 */
[----:B------:R-:W3:Y:S01]  /*0920*/  LDG.E.EL R11, desc[UR6][R8.64] ;  /* 0x00000006080b7981 */ /* 0x000ee2000c2e1900 */
[----:B------:R-:W-:-:S04]  /*0930*/  VIADD R23, R55, 0x3c ;  /* 0x0000003c37177836 */ /* 0x000fc80000000000 */
[----:B------:R-:W-:Y:S01]  /*0940*/  IMAD.WIDE R4, R23, 0x4, R48 ;  /* 0x0000000417047825 */ /* 0x000fe200078e0230 */
[-C--:B--2---:R-:W-:Y:S02]  /*0950*/  FSETP.GEU.AND P1, PT, R2, R17.reuse, PT ;  /* 0x000000110200720b */ /* 0x084fe40003f2e000 */
[----:B------:R-:W-:Y:S02]  /*0960*/  FSETP.NAN.AND P0, PT, R17, R17, PT ;  /* 0x000000111100720b */ /* 0x000fe40003f08000 */
[----:B------:R-:W-:-:S09]  /*0970*/  P2R R16, PR, RZ, 0x2 ;  /* 0x00000002ff107803 */ /* 0x000fd20000000000 */
[----:B------:R-:W-:Y:S02]  /*0980*/  @P1 SEL R17, R17, R2, P0 ;  /* 0x0000000211111207 */ /* 0x000fe40000000000 */
[-C--:B----4-:R-:W-:Y:S02]  /*0990*/  FSETP.GEU.AND P1, PT, R6, R19.reuse, PT ;  /* 0x000000130600720b */ /* 0x090fe40003f2e000 */
[----:B------:R-:W-:-:S11]  /*09a0*/  FSETP.NAN.AND P0, PT, R19, R19, PT ;  /* 0x000000131300720b */ /* 0x000fd60003f08000 */
[----:B------:R-:W-:Y:S02]  /*09b0*/  @P1 SEL R19, R19, R6, P0 ;  /* 0x0000000613131207 */ /* 0x000fe40000000000 */
[----:B------:R-:W2:Y:S01]  /*09c0*/  LDG.E.EL R6, desc[UR6][R4.64] ;  /* 0x0000000604067981 */ /* 0x000ea2000c2e1900 */
[----:B------:R-:W-:Y:S02]  /*09d0*/  P2R R15, PR, RZ, 0x2 ;  /* 0x00000002ff0f7803 */ /* 0x000fe40000000000 */
[-C--:B---3--:R-:W-:Y:S02]  /*09e0*/  FSETP.GEU.AND P1, PT, R10, R11.reuse, PT ;  /* 0x0000000b0a00720b */ /* 0x088fe40003f2e000 */
[----:B------:R-:W-:Y:S02]  /*09f0*/  FSETP.NAN.AND P0, PT, R11, R11, PT ;  /* 0x0000000b0b00720b */ /* 0x000fe40003f08000 */
[----:B------:R-:W-:-:S09]  /*0a00*/  P2R R14, PR, RZ, 0x2 ;  /* 0x00000002ff0e7803 */ /* 0x000fd20000000000 */
[----:B------:R-:W-:Y:S02]  /*0a10*/  @P1 SEL R11, R11, R10, P0 ;  /* 0x0000000a0b0b1207 */ /* 0x000fe40000000000 */
[-C--:B--2---:R-:W-:Y:S02]  /*0a20*/  FSETP.GEU.AND P1, PT, R17, R6.reuse, PT ;  /* 0x000000061100720b */ /* 0x084fe40003f2e000 */
[----:B------:R-:W-:-:S11]  /*0a30*/  FSETP.NAN.AND P0, PT, R6, R6, PT ;  /* 0x000000060600720b */ /* 0x000fd60003f08000 */
[----:B------:R-:W-:Y:S01]  /*0a40*/  @P1 SEL R6, R6, R17, P0 ;  /* 0x0000001106061207 */ /* 0x000fe20000000000 */
[----:B------:R-:W-:-:S04]  /*0a50*/  VIADD R17, R75, 0x3c ;  /* 0x0000003c4b117836 */ /* 0x000fc80000000000 */
[----:B------:R-:W-:-:S05]  /*0a60*/  IMAD.WIDE R8, R17, 0x4, R48 ;  /* 0x0000000411087825 */ /* 0x000fca00078e0230 */
[----:B------:R-:W2:Y:S01]  /*0a70*/  LDG.E.EL R12, desc[UR6][R8.64] ;  /* 0x00000006080c7981 */ /* 0x000ea2000c2e1900 */
[----:B------:R-:W-:-:S04]  /*0a80*/  VIADD R17, R27, 0x3c ;  /* 0x0000003c1b117836 */ /* 0x000fc80000000000 */
[----:B------:R-:W-:-:S05]  /*0a90*/  IMAD.WIDE R4, R17, 0x4, R48 ;  /* 0x0000000411047825 */ /* 0x000fca00078e0230 */
[----:B------:R-:W3:Y:S01]  /*0aa0*/  LDG.E.EL R17, desc[UR6][R4.64] ;  /* 0x0000000604117981 */ /* 0x000ee2000c2e1900 */
[----:B------:R-:W-:Y:S02]  /*0ab0*/  P2R R10, PR, RZ, 0x2 ;  /* 0x00000002ff0a7803 */ /* 0x000fe40000000000 */
[-C--:B--2---:R-:W-:Y:S02]  /*0ac0*/  FSETP.GEU.AND P1, PT, R19, R12.reuse, PT ;  /* 0x0000000c1300720b */ /* 0x084fe40003f2e000 */
[----:B------:R-:W-:Y:S02]  /*0ad0*/  FSETP.NAN.AND P0, PT, R12, R12, PT ;  /* 0x0000000c0c00720b */ /* 0x000fe40003f08000 */
[----:B------:R-:W-:-:S09]  /*0ae0*/  P2R R9, PR, RZ, 0x2 ;  /* 0x00000002ff097803 */ /* 0x000fd20000000000 */
[----:B------:R-:W-:Y:S01]  /*0af0*/  @P1 SEL R12, R12, R19, P0 ;  /* 0x000000130c0c1207 */ /* 0x000fe20000000000 */
[----:B------:R-:W-:Y:S01]  /*0b00*/  VIADD R19, R55, 0x3d ;  /* 0x0000003d37137836 */ /* 0x000fe20000000000 */
[----:B---3--:R-:W-:-:S03]  /*0b10*/  FSETP.GEU.AND P1, PT, R11, R17, PT ;  /* 0x000000110b00720b */ /* 0x008fc60003f2e000 */
[----:B------:R-:W-:Y:S01]  /*0b20*/  IMAD.WIDE R18, R19, 0x4, R48 ;  /* 0x0000000413127825 */ /* 0x000fe200078e0230 */
[----:B------:R-:W-:-:S04]  /*0b30*/  FSETP.NAN.AND P0, PT, R17, R17, PT ;  /* 0x000000111100720b */ /* 0x000fc80003f08000 */
[----:B------:R0:W2:Y:S05]  /*0b40*/  LDG.E.EL R77, desc[UR6][R18.64] ;  /* 0x00000006124d7981 */ /* 0x0000aa000c2e1900 */
[----:B------:R-:W-:Y:S01]  /*0b50*/  @P1 SEL R17, R17, R11, P0 ;  /* 0x0000000b11111207 */ /* 0x000fe20000000000 */
[----:B------:R-:W-:-:S04]  /*0b60*/  VIADD R11, R75, 0x3d ;  /* 0x0000003d4b0b7836 */ /* 0x000fc80000000000 */
[----:B------:R-:W-:-:S05]  /*0b70*/  IMAD.WIDE R4, R11, 0x4, R48 ;  /* 0x000000040b047825 */ /* 0x000fca00078e0230 */
[----:B------:R-:W3:Y:S01]  /*0b80*/  LDG.E.EL R62, desc[UR6][R4.64] ;  /* 0x00000006043e7981 */ /* 0x000ee2000c2e1900 */
[----:B------:R-:W-:-:S04]  /*0b90*/  VIADD R11, R27, 0x3d ;  /* 0x0000003d1b0b7836 */ /* 0x000fc80000000000 */
[----:B0-----:R-:W-:-:S05]  /*0ba0*/  IMAD.WIDE R18, R11, 0x4, R48 ;  /* 0x000000040b127825 */ /* 0x001fca00078e0230 */
[----:B------:R-:W4:Y:S01]  /*0bb0*/  LDG.E.EL R46, desc[UR6][R18.64] ;  /* 0x00000006122e7981 */ /* 0x000f22000c2e1900 */
[----:B------:R-:W-:Y:S02]  /*0bc0*/  P2R R8, PR, RZ, 0x2 ;  /* 0x00000002ff087803 */ /* 0x000fe40000000000 */
[-C--:B--2---:R-:W-:Y:S02]  /*0bd0*/  FSETP.GEU.AND P1, PT, R6, R77.reuse, PT ;  /* 0x0000004d0600720b */ /* 0x084fe40003f2e000 */
[----:B------:R-:W-:Y:S02]  /*0be0*/  FSETP.NAN.AND P0, PT, R77, R77, PT ;  /* 0x0000004d4d00720b */ /* 0x000fe40003f08000 */
[----:B------:R-:W-:-:S09]  /*0bf0*/  P2R R2, PR, RZ, 0x2 ;  /* 0x00000002ff027803 */ /* 0x000fd20000000000 */
[----:B------:R-:W-:Y:S02]  /*0c00*/  @P1 SEL R77, R77, R6, P0 ;  /* 0x000000064d4d1207 */ /* 0x000fe40000000000 */
[-C--:B---3--:R-:W-:Y:S02]  /*0c10*/  FSETP.GEU.AND P1, PT, R12, R62.reuse, PT ;  /* 0x0000003e0c00720b */ /* 0x088fe40003f2e000 */
[----:B------:R-:W-:Y:S01]  /*0c20*/  FSETP.NAN.AND P0, PT, R62, R62, PT ;  /* 0x0000003e3e00720b */ /* 0x000fe20003f08000 */
[----:B------:R-:W-:Y:S01]  /*0c30*/  IMAD R6, R7, -0xe, R13 ;  /* 0xfffffff207067824 */ /* 0x000fe200078e020d */
[----:B------:R-:W-:-:S03]  /*0c40*/  P2R R5, PR, RZ, 0x2 ;  /* 0x00000002ff057803 */ /* 0x000fc60000000000 */
[----:B------:R-:W-:-:S06]  /*0c50*/  IMAD R57, R6, 0x2, R57 ;  /* 0x0000000206397824 */ /* 0x000fcc00078e0239 */
[----:B------:R-:W-:Y:S02]  /*0c60*/  @P1 SEL R62, R62, R12, P0 ;  /* 0x0000000c3e3e1207 */ /* 0x000fe40000000000 */
[-C--:B----4-:R-:W-:Y:S01]  /*0c70*/  FSETP.GEU.AND P1, PT, R17, R46.reuse, PT ;  /* 0x0000002e1100720b */ /* 0x090fe20003f2e000 */
[C---:B------:R-:W-:Y:S01]  /*0c80*/  VIADD R13, R57.reuse, 0x1 ;  /* 0x00000001390d7836 */ /* 0x040fe20000000000 */
[----:B------:R-:W-:Y:S01]  /*0c90*/  FSETP.NAN.AND P0, PT, R46, R46, PT ;  /* 0x0000002e2e00720b */ /* 0x000fe20003f08000 */
[----:B------:R-:W-:-:S04]  /*0ca0*/  IMAD.WIDE R6, R57, 0x4, R48 ;  /* 0x0000000439067825 */ /* 0x000fc800078e0230 */
[----:B------:R-:W-:Y:S02]  /*0cb0*/  IMAD.WIDE R12, R13, 0x4, R48 ;  /* 0x000000040d0c7825 */ /* 0x000fe400078e0230 */
[----:B------:R0:W2:Y:S04]  /*0cc0*/  LDG.E.EL R6, desc[UR6][R6.64] ;  /* 0x0000000606067981 */ /* 0x0000a8000c2e1900 */
[----:B------:R-:W-:Y:S02]  /*0cd0*/  @P1 SEL R46, R46, R17, P0 ;  /* 0x000000112e2e1207 */ /* 0x000fe40000000000 */
[----:B------:R-:W2:Y:S01]  /*0ce0*/  LDG.E.EL R17, desc[UR6][R12.64] ;  /* 0x000000060c117981 */ /* 0x000ea2000c2e1900 */
[----:B------:R-:W-:-:S04]  /*0cf0*/  VIADD R19, R57, 0x2 ;  /* 0x0000000239137836 */ /* 0x000fc80000000000 */
[----:B------:R-:W-:-:S05]  /*0d00*/  IMAD.WIDE R18, R19, 0x4, R48 ;  /* 0x0000000413127825 */ /* 0x000fca00078e0230 */
[----:B------:R-:W3:Y:S01]  /*0d10*/  LDG.E.EL R4, desc[UR6][R18.64] ;  /* 0x0000000612047981 */ /* 0x000ee2000c2e1900 */
[----:B------:R-:W-:Y:S01]  /*0d20*/  P2R R11, PR, RZ, 0x2 ;  /* 0x00000002ff0b7803 */ /* 0x000fe20000000000 */
[----:B0-----:R-:W-:Y:S01]  /*0d30*/  VIADD R7, R57, 0x1e ;  /* 0x0000001e39077836 */ /* 0x001fe20000000000 */
[C---:B--2---:R-:W-:Y:S02]  /*0d40*/  FSETP.GT.AND P1, PT, R17.reuse, R6, PT ;  /* 0x000000061100720b */ /* 0x044fe40003f24000 */
[----:B------:R-:W-:Y:S02]  /*0d50*/  FSETP.NAN.AND P0, PT, R17, R17, PT ;  /* 0x000000111100720b */ /* 0x000fe40003f08000 */
[----:B------:R-:W-:-:S09]  /*0d60*/  P2R R63, PR, RZ, 0x2 ;  /* 0x00000002ff3f7803 */ /* 0x000fd20000000000 */
[----:B------:R-:W-:-:S04]  /*0d70*/  @!P1 SEL R17, R17, R6, P0 ;  /* 0x0000000611119207 */ /* 0x000fc80000000000 */
[-C--:B---3--:R-:W-:Y:S01]  /*0d80*/  FSETP.GEU.AND P1, PT, R17, R4.reuse, PT ;  /* 0x000000041100720b */ /* 0x088fe20003f2e000 */
[----:B------:R-:W-:Y:S01]  /*0d90*/  IMAD.WIDE R6, R7, 0x4, R48 ;  /* 0x0000000407067825 */ /* 0x000fe200078e0230 */
[----:B------:R-:W-:-:S11]  /*0da0*/  FSETP.NAN.AND P0, PT, R4, R4, PT ;  /* 0x000000040400720b */ /* 0x000fd60003f08000 */
[----:B------:R-:W-:Y:S02]  /*0db0*/  @P1 SEL R4, R4, R17, P0 ;  /* 0x0000001104041207 */ /* 0x000fe40000000000 */
[----:B------:R-:W2:Y:S01]  /*0dc0*/  LDG.E.EL R17, desc[UR6][R6.64] ;  /* 0x0000000606117981 */ /* 0x000ea2000c2e1900 */
[----:B------:R-:W-:Y:S01]  /*0dd0*/  P2R R64, PR, RZ, 0x2 ;  /* 0x00000002ff407803 */ /* 0x000fe20000000000 */
[----:B------:R-:W-:-:S04]  /*0de0*/  VIADD R13, R57, 0x1f ;  /* 0x0000001f390d7836 */ /* 0x000fc80000000000 */
[----:B------:R-:W-:Y:S01]  /*0df0*/  IMAD.WIDE R12, R13, 0x4, R48 ;  /* 0x000000040d0c7825 */ /* 0x000fe200078e0230 */
[-C--:B--2---:R-:W-:Y:S02]  /*0e00*/  FSETP.GEU.AND P1, PT, R4, R17.reuse, PT ;  /* 0x000000110400720b */ /* 0x084fe40003f2e000 */
[----:B------:R-:W-:-:S11]  /*0e10*/  FSETP.NAN.AND P0, PT, R17, R17, PT ;  /* 0x000000111100720b */ /* 0x000fd60003f08000 */
[----:B------:R-:W-:Y:S02]  /*0e20*/  @P1 SEL R17, R17, R4, P0 ;  /* 0x0000000411111207 */ /* 0x000fe40000000000 */
[----:B------:R-:W2:Y:S01]  /*0e30*/  LDG.E.EL R4, desc[UR6][R12.64] ;  /* 0x000000060c047981 */ /* 0x000ea2000c2e1900 */
[----:B------:R-:W-:Y:S02]  /*0e40*/  P2R R28, PR, RZ, 0x2 ;  /* 0x00000002ff1c7803 */ /* 0x000fe40000000000 */
[-C--:B--2---:R-:W-:Y:S02]  /*0e50*/  FSETP.GEU.AND P1, PT, R17, R4.reuse, PT ;  /* 0x000000041100720b */ /* 0x084fe40003f2e000 */
[----:B------:R-:W-:-:S11]  /*0e60*/  FSETP.NAN.AND P0, PT, R4, R4, PT ;  /* 0x000000040400720b */ /* 0x000fd60003f08000 */
[----:B------:R-:W-:Y:S01]  /*0e70*/  @P1 SEL R4, R4, R17, P0 ;  /* 0x0000001104041207 */ /* 0x000fe20000000000 */
[----:B------:R-:W-:-:S04]  /*0e80*/  VIADD R17, R57, 0x20 ;  /* 0x0000002039117836 */ /* 0x000fc80000000000 */
[----:B------:R-:W-:-:S05]  /*0e90*/  IMAD.WIDE R6, R17, 0x4, R48 ;  /* 0x0000000411067825 */ /* 0x000fca00078e0230 */
[----:B------:R-:W2:Y:S01]  /*0ea0*/  LDG.E.EL R17, desc[UR6][R6.64] ;  /* 0x0000000606117981 */ /* 0x000ea2000c2e1900 */
[----:B------:R-:W-:Y:S01]  /*0eb0*/  P2R R19, PR, RZ, 0x2 ;  /* 0x00000002ff137803 */ /* 0x000fe20000000000 */
[----:B------:R-:W-:-:S04]  /*0ec0*/  VIADD R33, R57, 0x3c ;  /* 0x0000003c39217836 */ /* 0x000fc80000000000 */
[----:B------:R-:W-:-:S04]  /*0ed0*/  IMAD.WIDE R32, R33, 0x4, R48 ;  /* 0x0000000421207825 */ /* 0x000fc800078e0230 */
[----:B------:R-:W-:-:S04]  /*0ee0*/  VIADD R35, R57, 0x3d ;  /* 0x0000003d39237836 */ /* 0x000fc80000000000 */
[----:B------:R-:W-:-:S05]  /*0ef0*/  IMAD.WIDE R34, R35, 0x4, R48 ;  /* 0x0000000423227825 */ /* 0x000fca00078e0230 */
[----:B------:R-:W3:Y:S01]  /*0f00*/  LDG.E.EL R45, desc[UR6][R34.64] ;  /* 0x00000006222d7981 */ /* 0x000ee2000c2e1900 */
[-C--:B--2---:R-:W-:Y:S02]  /*0f10*/  FSETP.GEU.AND P1, PT, R4, R17.reuse, PT ;  /* 0x000000110400720b */ /* 0x084fe40003f2e000 */
[----:B------:R-:W-:-:S11]  /*0f20*/  FSETP.NAN.AND P0, PT, R17, R17, PT ;  /* 0x000000111100720b */ /* 0x000fd60003f08000 */
[----:B------:R-:W-:Y:S02]  /*0f30*/  @P1 SEL R17, R17, R4, P0 ;  /* 0x0000000411111207 */ /* 0x000fe40000000000 */
[----:B------:R0:W2:Y:S01]  /*0f40*/  LDG.E.EL R4, desc[UR6][R32.64] ;  /* 0x0000000620047981 */ /* 0x0000a2000c2e1900 */
[----:B------:R-:W-:Y:S01]  /*0f50*/  P2R R13, PR, RZ, 0x2 ;  /* 0x00000002ff0d7803 */ /* 0x000fe20000000000 */
[----:B------:R-:W-:Y:S01]  /*0f60*/  IMAD.MOV.U32 R24, RZ, RZ, RZ ;  /* 0x000000ffff187224 */ /* 0x000fe200078e00ff */
[----:B------:R-:W-:-:S05]  /*0f70*/  LOP3.LUT R25, R3, 0x4, R40, 0xfe, !PT ;  /* 0x0000000403197812 */ /* 0x000fca00078efe28 */
[----:B0-----:R-:W-:-:S05]  /*0f80*/  IMAD.HI R32, R25, -0x6db6db6d, R24 ;  /* 0x9249249319207827 */ /* 0x001fca00078e0218 */
[----:B------:R-:W-:-:S04]  /*0f90*/  SHF.R.U32.HI R33, RZ, 0x1f, R32 ;  /* 0x0000001fff217819 */ /* 0x000fc80000011620 */
[----:B------:R-:W-:Y:S01]  /*0fa0*/  LEA.HI.SX32 R33, R32, R33, 0x1d ;  /* 0x0000002120217211 */ /* 0x000fe200078feaff */
[----:B------:R-:W-:Y:S02]  /*0fb0*/  IMAD.MOV.U32 R32, RZ, RZ, RZ ;  /* 0x000000ffff207224 */ /* 0x000fe400078e00ff */
[----:B------:R-:W-:-:S05]  /*0fc0*/  IMAD.HI R6, R25, 0x5397829d, RZ ;  /* 0x5397829d19067827 */ /* 0x000fca00078e02ff */
[----:B------:R-:W-:-:S04]  /*0fd0*/  SHF.R.U32.HI R35, RZ, 0x1f, R6 ;  /* 0x0000001fff237819 */ /* 0x000fc80000011606 */
[----:B------:R-:W-:Y:S01]  /*0fe0*/  LEA.HI.SX32 R35, R6, R35, 0x1a ;  /* 0x0000002306237211 */ /* 0x000fe200078fd2ff */
[----:B------:R-:W-:-:S04]  /*0ff0*/  IMAD R51, R33, -0xe, R25 ;  /* 0xfffffff221337824 */ /* 0x000fc800078e0219 */
[----:B------:R-:W-:Y:S01]  /*1000*/  IMAD R38, R35, 0x384, RZ ;  /* 0x0000038423267824 */ /* 0x000fe200078e02ff */
[-C--:B--2---:R-:W-:Y:S02]  /*1010*/  FSETP.GEU.AND P1, PT, R17, R4.reuse, PT ;  /* 0x000000041100720b */ /* 0x084fe40003f2e000 */
[----:B------:R-:W-:Y:S02]  /*1020*/  FSETP.NAN.AND P0, PT, R4, R4, PT ;  /* 0x000000040400720b */ /* 0x000fe40003f08000 */
[----:B------:R-:W-:-:S09]  /*1030*/  P2R R7, PR, RZ, 0x2 ;  /* 0x00000002ff077803 */ /* 0x000fd20000000000 */
[----:B------:R-:W-:-:S04]  /*1040*/  @P1 SEL R4, R4, R17, P0 ;  /* 0x0000001104041207 */ /* 0x000fc80000000000 */
[-C--:B---3--:R-:W-:Y:S02]  /*1050*/  FSETP.GEU.AND P1, PT, R4, R45.reuse, PT ;  /* 0x0000002d0400720b */ /* 0x088fe40003f2e000 */
[----:B------:R-:W-:-:S11]  /*1060*/  FSETP.NAN.AND P0, PT, R45, R45, PT ;  /* 0x0000002d2d00720b */ /* 0x000fd60003f08000 */
[----:B------:R-:W-:Y:S01]  /*1070*/  @P1 SEL R45, R45, R4, P0 ;  /* 0x000000042d2d1207 */ /* 0x000fe20000000000 */
[----:B------:R-:W-:-:S05]  /*1080*/  IMAD.HI R4, R33, -0x6db6db6d, R32 ;  /* 0x9249249321047827 */ /* 0x000fca00078e0220 */
[----:B------:R-:W-:-:S04]  /*1090*/  SHF.R.U32.HI R23, RZ, 0x1f, R4 ;  /* 0x0000001fff177819 */ /* 0x000fc80000011604 */
[----:B------:R-:W-:-:S05]  /*10a0*/  LEA.HI.SX32 R23, R4, R23, 0x1d ;  /* 0x0000001704177211 */ /* 0x000fca00078feaff */
[----:B------:R-:W-:-:S04]  /*10b0*/  IMAD R23, R23, -0xe, R33 ;  /* 0xfffffff217177824 */ /* 0x000fc800078e0221 */
[----:B------:R-:W-:-:S04]  /*10c0*/  IMAD R44, R23, 0x3c, R38 ;  /* 0x0000003c172c7824 */ /* 0x000fc800078e0226 */
[----:B------:R-:W-:-:S04]  /*10d0*/  IMAD R51, R51, 0x2, R44 ;  /* 0x0000000233337824 */ /* 0x000fc800078e022c */
[C---:B------:R-:W-:Y:S02]  /*10e0*/  VIADD R25, R51.reuse, 0x1 ;  /* 0x0000000133197836 */ /* 0x040fe40000000000 */
[----:B------:R-:W-:-:S04]  /*10f0*/  IMAD.WIDE R32, R51, 0x4, R48 ;  /* 0x0000000433207825 */ /* 0x000fc800078e0230 */
[----:B------:R-:W-:Y:S02]  /*1100*/  IMAD.WIDE R24, R25, 0x4, R48 ;  /* 0x0000000419187825 */ /* 0x000fe400078e0230 */
[----:B------:R-:W2:Y:S04]  /*1110*/  LDG.E.EL R32, desc[UR6][R32.64] ;  /* 0x0000000620207981 */ /* 0x000ea8000c2e1900 */
[----:B------:R-:W2:Y:S01]  /*1120*/  LDG.E.EL R23, desc[UR6][R24.64] ;  /* 0x0000000618177981 */ /* 0x000ea2000c2e1900 */
[----:B------:R-:W-:-:S04]  /*1130*/  VIADD R35, R51, 0x2 ;  /* 0x0000000233237836 */ /* 0x000fc80000000000 */
[----:B------:R-:W-:-:S05]  /*1140*/  IMAD.WIDE R34, R35, 0x4, R48 ;  /* 0x0000000423227825 */ /* 0x000fca00078e0230 */
[----:B------:R-:W3:Y:S01]  /*1150*/  LDG.E.EL R4, desc[UR6][R34.64] ;  /* 0x0000000622047981 */ /* 0x000ee2000c2e1900 */
[----:B------:R-:W-:Y:S02]  /*1160*/  P2R R17, PR, RZ, 0x2 ;  /* 0x00000002ff117803 */ /* 0x000fe40000000000 */
[C---:B--2---:R-:W-:Y:S02]  /*1170*/  FSETP.GT.AND P1, PT, R23.reuse, R32, PT ;  /* 0x000000201700720b */ /* 0x044fe40003f24000 */
[----:B------:R-:W-:Y:S02]  /*1180*/  FSETP.NAN.AND P0, PT, R23, R23, PT ;  /* 0x000000171700720b */ /* 0x000fe40003f08000 */
[----:B------:R-:W-:-:S09]  /*1190*/  P2R R65, PR, RZ, 0x2 ;  /* 0x00000002ff417803 */ /* 0x000fd20000000000 */
[----:B------:R-:W-:-:S04]  /*11a0*/  @!P1 SEL R23, R23, R32, P0 ;  /* 0x0000002017179207 */ /* 0x000fc80000000000 */
[-C--:B---3--:R-:W-:Y:S02]  /*11b0*/  FSETP.GEU.AND P1, PT, R23, R4.reuse, PT ;  /* 0x000000041700720b */ /* 0x088fe40003f2e000 */
[----:B------:R-:W-:-:S11]  /*11c0*/  FSETP.NAN.AND P0, PT, R4, R4, PT ;  /* 0x000000040400720b */ /* 0x000fd60003f08000 */
[----:B------:R-:W-:Y:S01]  /*11d0*/  @P1 SEL R4, R4, R23, P0 ;  /* 0x0000001704041207 */ /* 0x000fe20000000000 */
[----:B------:R-:W-:-:S04]  /*11e0*/  VIADD R23, R51, 0x1e ;  /* 0x0000001e33177836 */ /* 0x000fc80000000000 */
[----:B------:R-:W-:-:S05]  /*11f0*/  IMAD.WIDE R24, R23, 0x4, R48 ;  /* 0x0000000417187825 */ /* 0x000fca00078e0230 */
[----:B------:R-:W2:Y:S01]  /*1200*/  LDG.E.EL R23, desc[UR6][R24.64] ;  /* 0x0000000618177981 */ /* 0x000ea2000c2e1900 */
[----:B------:R-:W-:Y:S01]  /*1210*/  P2R R66, PR, RZ, 0x2 ;  /* 0x00000002ff427803 */ /* 0x000fe20000000000 */
[----:B------:R-:W-:-:S04]  /*1220*/  VIADD R33, R51, 0x1f ;  /* 0x0000001f33217836 */ /* 0x000fc80000000000 */
[----:B------:R-:W-:Y:S01]  /*1230*/  IMAD.WIDE R32, R33, 0x4, R48 ;  /* 0x0000000421207825 */ /* 0x000fe200078e0230 */
[-C--:B--2---:R-:W-:Y:S02]  /*1240*/  FSETP.GEU.AND P1, PT, R4, R23.reuse, PT ;  /* 0x000000170400720b */ /* 0x084fe40003f2e000 */
[----:B------:R-:W-:-:S11]  /*1250*/  FSETP.NAN.AND P0, PT, R23, R23, PT ;  /* 0x000000171700720b */ /* 0x000fd60003f08000 */
[----:B------:R-:W-:Y:S02]  /*1260*/  @P1 SEL R23, R23, R4, P0 ;  /* 0x0000000417171207 */ /* 0x000fe40000000000 */
[----:B------:R0:W2:Y:S01]  /*1270*/  LDG.E.EL R4, desc[UR6][R32.64] ;  /* 0x0000000620047981 */ /* 0x0000a2000c2e1900 */
[----:B------:R-:W-:Y:S01]  /*1280*/  P2R R26, PR, RZ, 0x2 ;  /* 0x00000002ff1a7803 */ /* 0x000fe20000000000 */
[----:B------:R-:W-:-:S04]  /*1290*/  VIADD R35, R51, 0x3c ;  /* 0x0000003c33237836 */ /* 0x000fc80000000000 */
[----:B------:R-:W-:-:S05]  /*12a0*/  IMAD.WIDE R34, R35, 0x4, R48 ;  /* 0x0000000423227825 */ /* 0x000fca00078e0230 */
[----:B------:R-:W3:Y:S01]  /*12b0*/  LDG.E.EL R36, desc[UR6][R34.64] ;  /* 0x0000000622247981 */ /* 0x000ee2000c2e1900 */
[----:B0-----:R-:W-:-:S04]  /*12c0*/  VIADD R33, R51, 0x3d ;  /* 0x0000003d33217836 */ /* 0x001fc80000000000 */
[----:B------:R-:W-:-:S05]  /*12d0*/  IMAD.WIDE R32, R33, 0x4, R48 ;  /* 0x0000000421207825 */ /* 0x000fca00078e0230 */
[----:B------:R-:W4:Y:S01]  /*12e0*/  LDG.E.EL R43, desc[UR6][R32.64] ;  /* 0x00000006202b7981 */ /* 0x000f22000c2e1900 */
[-C--:B--2---:R-:W-:Y:S02]  /*12f0*/  FSETP.GEU.AND P1, PT, R23, R4.reuse, PT ;  /* 0x000000041700720b */ /* 0x084fe40003f2e000 */
[----:B------:R-:W-:-:S11]  /*1300*/  FSETP.NAN.AND P0, PT, R4, R4, PT ;  /* 0x000000040400720b */ /* 0x000fd60003f08000 */
[----:B------:R-:W-:Y:S01]  /*1310*/  @P1 SEL R4, R4, R23, P0 ;  /* 0x0000001704041207 */ /* 0x000fe20000000000 */
[----:B------:R-:W-:-:S04]  /*1320*/  VIADD R23, R51, 0x20 ;  /* 0x0000002033177836 */ /* 0x000fc80000000000 */
[----:B------:R-:W-:-:S05]  /*1330*/  IMAD.WIDE R24, R23, 0x4, R48 ;  /* 0x0000000417187825 */ /* 0x000fca00078e0230 */
[----:B------:R0:W2:Y:S01]  /*1340*/  LDG.E.EL R23, desc[UR6][R24.64] ;  /* 0x0000000618177981 */ /* 0x0000a2000c2e1900 */
[----:B------:R-:W-:Y:S02]  /*1350*/  P2R R18, PR, RZ, 0x2 ;  /* 0x00000002ff127803 */ /* 0x000fe40000000000 */
[----:B0-----:R-:W-:Y:S01]  /*1360*/  LOP3.LUT R25, R3, 0x5, R40, 0xfe, !PT ;  /* 0x0000000503197812 */ /* 0x001fe200078efe28 */
[----:B------:R-:W-:Y:S01]  /*1370*/  IMAD.MOV.U32 R24, RZ, RZ, RZ ;  /* 0x000000ffff187224 */ /* 0x000fe200078e00ff */
        /* <DEDUP_REMOVED lines=12> */
[C---:B------:R-:W-:Y:S02]  /*1440*/  VIADD R33, R44.reuse, 0x1 ;  /* 0x000000012c217836 */ /* 0x040fe40000000000 */
[----:B------:R-:W-:-:S04]  /*1450*/  IMAD.WIDE R34, R44, 0x4, R48 ;  /* 0x000000042c227825 */ /* 0x000fc800078e0230 */
[----:B------:R-:W-:Y:S02]  /*1460*/  IMAD.WIDE R32, R33, 0x4, R48 ;  /* 0x0000000421207825 */ /* 0x000fe400078e0230 */
[----:B------:R-:W2:Y:S01]  /*1470*/  LDG.E.EL R34, desc[UR6][R34.64] ;  /* 0x0000000622227981 */ /* 0x000ea2000c2e1900 */
[----:B------:R-:W-:-:S03]  /*1480*/  P2R R6, PR, RZ, 0x2 ;  /* 0x00000002ff067803 */ /* 0x000fc60000000000 */
[----:B------:R-:W2:Y:S01]  /*1490*/  LDG.E.EL R23, desc[UR6][R32.64] ;  /* 0x0000000620177981 */ /* 0x000ea2000c2e1900 */
[-C--:B----4-:R-:W-:Y:S01]  /*14a0*/  FSETP.GEU.AND P1, PT, R36, R43.reuse, PT ;  /* 0x0000002b2400720b */ /* 0x090fe20003f2e000 */
[----:B------:R-:W-:Y:S01]  /*14b0*/  VIADD R25, R44, 0x2 ;  /* 0x000000022c197836 */ /* 0x000fe20000000000 */
[----:B------:R-:W-:-:S03]  /*14c0*/  FSETP.NAN.AND P0, PT, R43, R43, PT ;  /* 0x0000002b2b00720b */ /* 0x000fc60003f08000 */
[----:B------:R-:W-:-:S08]  /*14d0*/  IMAD.WIDE R24, R25, 0x4, R48 ;  /* 0x0000000419187825 */ /* 0x000fd000078e0230 */
[----:B------:R-:W-:Y:S02]  /*14e0*/  @P1 SEL R43, R43, R36, P0 ;  /* 0x000000242b2b1207 */ /* 0x000fe40000000000 */
        /* <DEDUP_REMOVED lines=12> */
[----:B------:R-:W-:-:S04]  /*15b0*/  VIADD R23, R44, 0x1f ;  /* 0x0000001f2c177836 */ /* 0x000fc80000000000 */
[----:B------:R-:W-:-:S05]  /*15c0*/  IMAD.WIDE R24, R23, 0x4, R48 ;  /* 0x0000000417187825 */ /* 0x000fca00078e0230 */
[----:B------:R0:W3:Y:S01]  /*15d0*/  LDG.E.EL R34, desc[UR6][R24.64] ;  /* 0x0000000618227981 */ /* 0x0000e2000c2e1900 */
[----:B------:R-:W-:Y:S01]  /*15e0*/  P2R R68, PR, RZ, 0x2 ;  /* 0x00000002ff447803 */ /* 0x000fe20000000000 */
[----:B------:R-:W-:-:S04]  /*15f0*/  VIADD R37, R44, 0x3c ;  /* 0x0000003c2c257836 */ /* 0x000fc80000000000 */
[----:B0-----:R-:W-:Y:S01]  /*1600*/  IMAD.WIDE R24, R37, 0x4, R48 ;  /* 0x0000000425187825 */ /* 0x001fe200078e0230 */
[-C--:B--2---:R-:W-:Y:S02]  /*1610*/  FSETP.GEU.AND P1, PT, R36, R35.reuse, PT ;  /* 0x000000232400720b */ /* 0x084fe40003f2e000 */
[----:B------:R-:W-:Y:S02]  /*1620*/  FSETP.NAN.AND P0, PT, R35, R35, PT ;  /* 0x000000232300720b */ /* 0x000fe40003f08000 */
[----:B------:R-:W-:-:S09]  /*1630*/  P2R R69, PR, RZ, 0x2 ;  /* 0x00000002ff457803 */ /* 0x000fd20000000000 */
[----:B------:R-:W-:Y:S02]  /*1640*/  @P1 SEL R35, R35, R36, P0 ;  /* 0x0000002423231207 */ /* 0x000fe40000000000 */
[-C--:B---3--:R-:W-:Y:S01]  /*1650*/  FSETP.NAN.AND P0, PT, R34, R34.reuse, PT ;  /* 0x000000222200720b */ /* 0x088fe20003f08000 */
[----:B------:R-:W2:Y:S01]  /*1660*/  LDG.E.EL R36, desc[UR6][R24.64] ;  /* 0x0000000618247981 */ /* 0x000ea2000c2e1900 */
[----:B------:R-:W-:-:S13]  /*1670*/  FSETP.GEU.AND P1, PT, R35, R34, PT ;  /* 0x000000222300720b */ /* 0x000fda0003f2e000 */
[----:B------:R-:W-:Y:S01]  /*1680*/  @P1 SEL R34, R34, R35, P0 ;  /* 0x0000002322221207 */ /* 0x000fe20000000000 */
[----:B------:R-:W-:-:S04]  /*1690*/  VIADD R35, R44, 0x20 ;  /* 0x000000202c237836 */ /* 0x000fc80000000000 */
[----:B------:R-:W-:-:S05]  /*16a0*/  IMAD.WIDE R32, R35, 0x4, R48 ;  /* 0x0000000423207825 */ /* 0x000fca00078e0230 */
[----:B------:R-:W3:Y:S01]  /*16b0*/  LDG.E.EL R35, desc[UR6][R32.64] ;  /* 0x0000000620237981 */ /* 0x000ee2000c2e1900 */
[----:B------:R-:W-:Y:S02]  /*16c0*/  P2R R23, PR, RZ, 0x2 ;  /* 0x00000002ff177803 */ /* 0x000fe40000000000 */
[-C--:B---3--:R-:W-:Y:S02]  /*16d0*/  FSETP.GEU.AND P1, PT, R34, R35.reuse, PT ;  /* 0x000000232200720b */ /* 0x088fe40003f2e000 */
[----:B------:R-:W-:Y:S02]  /*16e0*/  FSETP.NAN.AND P0, PT, R35, R35, PT ;  /* 0x000000232300720b */ /* 0x000fe40003f08000 */
[----:B------:R-:W-:-:S09]  /*16f0*/  P2R R32, PR, RZ, 0x2 ;  /* 0x00000002ff207803 */ /* 0x000fd20000000000 */
[----:B------:R-:W-:-:S04]  /*1700*/  @P1 SEL R35, R35, R34, P0 ;  /* 0x0000002223231207 */ /* 0x000fc80000000000 */
[-C--:B--2---:R-:W-:Y:S02]  /*1710*/  FSETP.GEU.AND P1, PT, R35, R36.reuse, PT ;  /* 0x000000242300720b */ /* 0x084fe40003f2e000 */
[----:B------:R-:W-:-:S11]  /*1720*/  FSETP.NAN.AND P0, PT, R36, R36, PT ;  /* 0x000000242400720b */ /* 0x000fd60003f08000 */
[----:B------:R-:W-:Y:S01]  /*1730*/  @P1 SEL R36, R36, R35, P0 ;  /* 0x0000002324241207 */ /* 0x000fe20000000000 */
[----:B------:R-:W-:-:S04]  /*1740*/  VIADD R35, R44, 0x3d ;  /* 0x0000003d2c237836 */ /* 0x000fc80000000000 */
[----:B------:R-:W-:-:S05]  /*1750*/  IMAD.WIDE R34, R35, 0x4, R48 ;  /* 0x0000000423227825 */ /* 0x000fca00078e0230 */
[----:B------:R-:W2:Y:S01]  /*1760*/  LDG.E.EL R42, desc[UR6][R34.64] ;  /* 0x00000006222a7981 */ /* 0x000ea2000c2e1900 */
[----:B------:R-:W-:Y:S02]  /*1770*/  P2R R33, PR, RZ, 0x2 ;  /* 0x00000002ff217803 */ /* 0x000fe40000000000 */
[----:B------:R-:W-:Y:S02]  /*1780*/  LOP3.LUT R37, R3, 0x6, R40, 0xfe, !PT ;  /* 0x0000000603257812 */ /* 0x000fe400078efe28 */
[-C--:B--2---:R-:W-:Y:S02]  /*1790*/  FSETP.GEU.AND P0, PT, R36, R42.reuse, PT ;  /* 0x0000002a2400720b */ /* 0x084fe40003f0e000 */
[----:B------:R-:W-:-:S11]  /*17a0*/  FSETP.NAN.AND P1, PT, R42, R42, PT ;  /* 0x0000002a2a00720b */ /* 0x000fd60003f28000 */
[----:B------:R-:W-:Y:S01]  /*17b0*/  @P0 SEL R42, R42, R36, P1 ;  /* 0x000000242a2a0207 */ /* 0x000fe20000800000 */
[----:B------:R-:W-:-:S04]  /*17c0*/  IMAD.MOV.U32 R36, RZ, RZ, RZ ;  /* 0x000000ffff247224 */ /* 0x000fc800078e00ff */
[----:B------:R-:W-:-:S05]  /*17d0*/  IMAD.HI R24, R37, -0x6db6db6d, R36 ;  /* 0x9249249325187827 */ /* 0x000fca00078e0224 */
[----:B------:R-:W-:-:S04]  /*17e0*/  SHF.R.U32.HI R25, RZ, 0x1f, R24 ;  /* 0x0000001fff197819 */ /* 0x000fc80000011618 */
[----:B------:R-:W-:Y:S01]  /*17f0*/  LEA.HI.SX32 R25, R24, R25, 0x1d ;  /* 0x0000001918197211 */ /* 0x000fe200078feaff */
[----:B------:R-:W-:-:S04]  /*1800*/  IMAD.MOV.U32 R24, RZ, RZ, RZ ;  /* 0x000000ffff187224 */ /* 0x000fc800078e00ff */
[----:B------:R-:W-:-:S05]  /*1810*/  IMAD.HI R24, R25, -0x6db6db6d, R24 ;  /* 0x9249249319187827 */ /* 0x000fca00078e0218 */
[----:B------:R-:W-:-:S04]  /*1820*/  SHF.R.U32.HI R35, RZ, 0x1f, R24 ;  /* 0x0000001fff237819 */ /* 0x000fc80000011618 */
[----:B------:R-:W-:Y:S01]  /*1830*/  LEA.HI.SX32 R35, R24, R35, 0x1d ;  /* 0x0000002318237211 */ /* 0x000fe200078feaff */
[----:B------:R-:W-:-:S04]  /*1840*/  IMAD R41, R25, -0xe, R37 ;  /* 0xfffffff219297824 */ /* 0x000fc800078e0225 */
[----:B------:R-:W-:-:S04]  /*1850*/  IMAD R35, R35, -0xe, R25 ;  /* 0xfffffff223237824 */ /* 0x000fc800078e0219 */
[----:B------:R-:W-:-:S04]  /*1860*/  IMAD R52, R35, 0x3c, R38 ;  /* 0x0000003c23347824 */ /* 0x000fc800078e0226 */
[----:B------:R-:W-:-:S04]  /*1870*/  IMAD R41, R41, 0x2, R52 ;  /* 0x0000000229297824 */ /* 0x000fc800078e0234 */
[C---:B------:R-:W-:Y:S02]  /*1880*/  VIADD R39, R41.reuse, 0x1 ;  /* 0x0000000129277836 */ /* 0x040fe40000000000 */
[----:B------:R-:W-:-:S04]  /*1890*/  IMAD.WIDE R24, R41, 0x4, R48 ;  /* 0x0000000429187825 */ /* 0x000fc800078e0230 */
[----:B------:R-:W-:Y:S02]  /*18a0*/  IMAD.WIDE R38, R39, 0x4, R48 ;  /* 0x0000000427267825 */ /* 0x000fe400078e0230 */
[----:B------:R0:W2:Y:S04]  /*18b0*/  LDG.E.EL R24, desc[UR6][R24.64] ;  /* 0x0000000618187981 */ /* 0x0000a8000c2e1900 */
[----:B------:R-:W2:Y:S01]  /*18c0*/  LDG.E.EL R35, desc[UR6][R38.64] ;  /* 0x0000000626237981 */ /* 0x000ea2000c2e1900 */
[----:B------:R-:W-:-:S04]  /*18d0*/  VIADD R37, R41, 0x2 ;  /* 0x0000000229257836 */ /* 0x000fc80000000000 */
[----:B------:R-:W-:-:S05]  /*18e0*/  IMAD.WIDE R36, R37, 0x4, R48 ;  /* 0x0000000425247825 */ /* 0x000fca00078e0230 */
[----:B------:R-:W3:Y:S01]  /*18f0*/  LDG.E.EL R54, desc[UR6][R36.64] ;  /* 0x0000000624367981 */ /* 0x000ee2000c2e1900 */
[----:B------:R-:W-:Y:S02]  /*1900*/  P2R R60, PR, RZ, 0x4 ;  /* 0x00000004ff3c7803 */ /* 0x000fe40000000000 */
[----:B------:R-:W-:Y:S02]  /*1910*/  P2R R34, PR, RZ, 0x1 ;  /* 0x00000001ff227803 */ /* 0x000fe40000000000 */
[----:B0-----:R-:W-:Y:S02]  /*1920*/  LOP3.LUT R25, R3, 0x7, R40, 0xfe, !PT ;  /* 0x0000000703197812 */ /* 0x001fe400078efe28 */
[C---:B--2---:R-:W-:Y:S02]  /*1930*/  FSETP.GT.AND P2, PT, R35.reuse, R24, PT ;  /* 0x000000182300720b */ /* 0x044fe40003f44000 */
[----:B------:R-:W-:-:S11]  /*1940*/  FSETP.NAN.AND P1, PT, R35, R35, PT ;  /* 0x000000232300720b */ /* 0x000fd60003f28000 */
[----:B------:R-:W-:-:S04]  /*1950*/  @!P2 SEL R35, R35, R24, P1 ;  /* 0x000000182323a207 */ /* 0x000fc80000800000 */
[-C--:B---3--:R-:W-:Y:S01]  /*1960*/  FSETP.GEU.AND P0, PT, R35, R54.reuse, PT ;  /* 0x000000362300720b */ /* 0x088fe20003f0e000 */
[----:B------:R-:W-:Y:S01]  /*1970*/  IMAD.MOV.U32 R24, RZ, RZ, RZ ;  /* 0x000000ffff187224 */ /* 0x000fe200078e00ff */
[----:B------:R-:W-:-:S03]  /*1980*/  FSETP.NAN.AND P1, PT, R54, R54, PT ;  /* 0x000000363600720b */ /* 0x000fc60003f28000 */
[----:B------:R-:W-:-:S08]  /*1990*/  IMAD.HI R24, R25, -0x6db6db6d, R24 ;  /* 0x9249249319187827 */ /* 0x000fd000078e0218 */
[----:B------:R-:W-:Y:S02]  /*19a0*/  @P0 SEL R54, R54, R35, P1 ;  /* 0x0000002336360207 */ /* 0x000fe40000800000 */
[----:B------:R-:W-:-:S04]  /*19b0*/  SHF.R.U32.HI R35, RZ, 0x1f, R24 ;  /* 0x0000001fff237819 */ /* 0x000fc80000011618 */
[----:B------:R-:W-:-:S05]  /*19c0*/  LEA.HI.SX32 R35, R24, R35, 0x1d ;  /* 0x0000002318237211 */ /* 0x000fca00078feaff */
[----:B------:R-:W-:-:S04]  /*19d0*/  IMAD R35, R35, -0xe, R25 ;  /* 0xfffffff223237824 */ /* 0x000fc800078e0219 */
[----:B------:R-:W-:-:S04]  /*19e0*/  IMAD R40, R35, 0x2, R52 ;  /* 0x0000000223287824 */ /* 0x000fc800078e0234 */
[C---:B------:R-:W-:Y:S02]  /*19f0*/  VIADD R25, R40.reuse, 0x1 ;  /* 0x0000000128197836 */ /* 0x040fe40000000000 */
[----:B------:R-:W-:-:S04]  /*1a00*/  IMAD.WIDE R38, R40, 0x4, R48 ;  /* 0x0000000428267825 */ /* 0x000fc800078e0230 */
[----:B------:R-:W-:Y:S02]  /*1a10*/  IMAD.WIDE R24, R25, 0x4, R48 ;  /* 0x0000000419187825 */ /* 0x000fe400078e0230 */
[----:B------:R0:W2:Y:S04]  /*1a20*/  LDG.E.EL R38, desc[UR6][R38.64] ;  /* 0x0000000626267981 */ /* 0x0000a8000c2e1900 */
[----:B------:R1:W2:Y:S01]  /*1a30*/  LDG.E.EL R53, desc[UR6][R24.64] ;  /* 0x0000000618357981 */ /* 0x0002a2000c2e1900 */
[----:B------:R-:W-:-:S04]  /*1a40*/  VIADD R37, R40, 0x2 ;  /* 0x0000000228257836 */ /* 0x000fc80000000000 */
[----:B------:R-:W-:-:S05]  /*1a50*/  IMAD.WIDE R36, R37, 0x4, R48 ;  /* 0x0000000425247825 */ /* 0x000fca00078e0230 */
[----:B------:R-:W3:Y:S01]  /*1a60*/  LDG.E.EL R52, desc[UR6][R36.64] ;  /* 0x0000000624347981 */ /* 0x000ee2000c2e1900 */
[----:B------:R-:W-:Y:S01]  /*1a70*/  P2R R71, PR, RZ, 0x1 ;  /* 0x00000001ff477803 */ /* 0x000fe20000000000 */
[----:B0-----:R-:W-:-:S04]  /*1a80*/  VIADD R39, R41, 0x1e ;  /* 0x0000001e29277836 */ /* 0x001fc80000000000 */
[----:B-1----:R-:W-:Y:S01]  /*1a90*/  IMAD.WIDE R24, R39, 0x4, R48 ;  /* 0x0000000427187825 */ /* 0x002fe200078e0230 */
[C---:B--2---:R-:W-:Y:S02]  /*1aa0*/  FSETP.GT.AND P0, PT, R53.reuse, R38, PT ;  /* 0x000000263500720b */ /* 0x044fe40003f04000 */
[----:B------:R-:W-:Y:S02]  /*1ab0*/  FSETP.NAN.AND P1, PT, R53, R53, PT ;  /* 0x000000353500720b */ /* 0x000fe40003f28000 */
[----:B------:R-:W-:-:S09]  /*1ac0*/  P2R R72, PR, RZ, 0x1 ;  /* 0x00000001ff487803 */ /* 0x000fd20000000000 */
[----:B------:R-:W-:-:S04]  /*1ad0*/  @!P0 SEL R53, R53, R38, P1 ;  /* 0x0000002635358207 */ /* 0x000fc80000800000 */
[-C--:B---3--:R-:W-:Y:S02]  /*1ae0*/  FSETP.GEU.AND P0, PT, R53, R52.reuse, PT ;  /* 0x000000343500720b */ /* 0x088fe40003f0e000 */
[----:B------:R-:W-:-:S11]  /*1af0*/  FSETP.NAN.AND P1, PT, R52, R52, PT ;  /* 0x000000343400720b */ /* 0x000fd60003f28000 */
[----:B------:R-:W-:Y:S02]  /*1b00*/  @P0 SEL R52, R52, R53, P1 ;  /* 0x0000003534340207 */ /* 0x000fe40000800000 */
[----:B------:R0:W2:Y:S01]  /*1b10*/  LDG.E.EL R53, desc[UR6][R24.64] ;  /* 0x0000000618357981 */ /* 0x0000a2000c2e1900 */
[----:B------:R-:W-:-:S04]  /*1b20*/  VIADD R39, R40, 0x1e ;  /* 0x0000001e28277836 */ /* 0x000fc80000000000 */
[----:B------:R-:W-:Y:S01]  /*1b30*/  IMAD.WIDE R38, R39, 0x4, R48 ;  /* 0x0000000427267825 */ /* 0x000fe200078e0230 */
[----:B------:R-:W-:-:S04]  /*1b40*/  P2R R35, PR, RZ, 0x1 ;  /* 0x00000001ff237803 */ /* 0x000fc80000000000 */
[----:B------:R-:W3:Y:S01]  /*1b50*/  LDG.E.EL R73, desc[UR6][R38.64] ;  /* 0x0000000626497981 */ /* 0x000ee2000c2e1900 */
[----:B------:R-:W-:-:S04]  /*1b60*/  VIADD R79, R41, 0x1f ;  /* 0x0000001f294f7836 */ /* 0x000fc80000000000 */
[----:B0-----:R-:W-:Y:S01]  /*1b70*/  IMAD.WIDE R24, R79, 0x4, R48 ;  /* 0x000000044f187825 */ /* 0x001fe200078e0230 */
[-C--:B--2---:R-:W-:Y:S02]  /*1b80*/  FSETP.GEU.AND P0, PT, R54, R53.reuse, PT ;  /* 0x000000353600720b */ /* 0x084fe40003f0e000 */
        /* <DEDUP_REMOVED lines=14> */
[----:B------:R-:W-:Y:S02]  /*1c70*/  P2R R38, PR, RZ, 0x1 ;  /* 0x00000001ff267803 */ /* 0x000fe40000000000 */
[-C--:B--2---:R-:W-:Y:S02]  /*1c80*/  FSETP.GEU.AND P0, PT, R73, R76.reuse, PT ;  /* 0x0000004c4900720b */ /* 0x084fe40003f0e000 */
[----:B------:R-:W-:-:S11]  /*1c90*/  FSETP.NAN.AND P1, PT, R76, R76, PT ;  /* 0x0000004c4c00720b */ /* 0x000fd60003f28000 */
[----:B------:R-:W-:Y:S01]  /*1ca0*/  @P0 SEL R76, R76, R73, P1 ;  /* 0x000000494c4c0207 */ /* 0x000fe20000800000 */
[----:B------:R-:W-:-:S04]  /*1cb0*/  VIADD R73, R41, 0x20 ;  /* 0x0000002029497836 */ /* 0x000fc80000000000 */
[----:B------:R-:W-:-:S05]  /*1cc0*/  IMAD.WIDE R24, R73, 0x4, R48 ;  /* 0x0000000449187825 */ /* 0x000fca00078e0230 */
        /* <DEDUP_REMOVED lines=29> */
[----:B------:R-:W-:Y:S01]  /*1ea0*/  VIADD R83, R40, 0x3d ;  /* 0x0000003d28537836 */ /* 0x000fe20000000000 */
[----:B------:R-:W-:Y:S01]  /*1eb0*/  P2R R70, PR, RZ, 0x4 ;  /* 0x00000004ff467803 */ /* 0x000fe20000000000 */
[----:B------:R-:W-:Y:S02]  /*1ec0*/  VIADD R55, R55, 0x3e ;  /* 0x0000003e37377836 */ /* 0x000fe40000000000 */
[----:B------:R-:W-:-:S05]  /*1ed0*/  IMAD.WIDE R52, R83, 0x4, R48 ;  /* 0x0000000453347825 */ /* 0x000fca00078e0230 */
[----:B------:R0:W3:Y:S01]  /*1ee0*/  LDG.E.EL R82, desc[UR6][R52.64] ;  /* 0x0000000634527981 */ /* 0x0000e2000c2e1900 */
[----:B------:R-:W-:Y:S02]  /*1ef0*/  VIADD R75, R75, 0x3e ;  /* 0x0000003e4b4b7836 */ /* 0x000fe40000000000 */
[----:B------:R-:W-:Y:S02]  /*1f00*/  VIADD R27, R27, 0x3e ;  /* 0x0000003e1b1b7836 */ /* 0x000fe40000000000 */
[----:B0-----:R-:W-:-:S05]  /*1f10*/  IMAD.WIDE R52, R75, 0x4, R48 ;  /* 0x000000044b347825 */ /* 0x001fca00078e0230 */
[----:B------:R-:W4:Y:S01]  /*1f20*/  LDG.E.EL R25, desc[UR6][R52.64] ;  /* 0x0000000634197981 */ /* 0x000f22000c2e1900 */
[-C--:B--2---:R-:W-:Y:S02]  /*1f30*/  FSETP.GEU.AND P1, PT, R54, R81.reuse, PT ;  /* 0x000000513600720b */ /* 0x084fe40003f2e000 */
[----:B------:R-:W-:-:S11]  /*1f40*/  FSETP.NAN.AND P2, PT, R81, R81, PT ;  /* 0x000000515100720b */ /* 0x000fd60003f48000 */
[----:B------:R-:W-:Y:S01]  /*1f50*/  @P1 SEL R81, R81, R54, P2 ;  /* 0x0000003651511207 */ /* 0x000fe20001000000 */
[----:B------:R-:W-:-:S05]  /*1f60*/  IMAD.WIDE R54, R55, 0x4, R48 ;  /* 0x0000000437367825 */ /* 0x000fca00078e0230 */
[----:B------:R0:W2:Y:S02]  /*1f70*/  LDG.E.EL R24, desc[UR6][R54.64] ;  /* 0x0000000636187981 */ /* 0x0000a4000c2e1900 */
[----:B0-----:R-:W-:-:S05]  /*1f80*/  IMAD.WIDE R54, R27, 0x4, R48 ;  /* 0x000000041b367825 */ /* 0x001fca00078e0230 */
[----:B------:R-:W5:Y:S01]  /*1f90*/  LDG.E.EL R27, desc[UR6][R54.64] ;  /* 0x00000006361b7981 */ /* 0x000f62000c2e1900 */
[-C--:B---3--:R-:W-:Y:S02]  /*1fa0*/  FSETP.GEU.AND P2, PT, R80, R82.reuse, PT ;  /* 0x000000525000720b */ /* 0x088fe40003f4e000 */
[----:B------:R-:W-:Y:S02]  /*1fb0*/  P2R R78, PR, RZ, 0x1 ;  /* 0x00000001ff4e7803 */ /* 0x000fe40000000000 */
[----:B------:R-:W-:Y:S02]  /*1fc0*/  P2R R59, PR, RZ, 0x8 ;  /* 0x00000008ff3b7803 */ /* 0x000fe40000000000 */
[----:B------:R-:W-:-:S07]  /*1fd0*/  FSETP.NAN.AND P3, PT, R82, R82, PT ;  /* 0x000000525200720b */ /* 0x000fce0003f68000 */
[----:B------:R-:W-:Y:S02]  /*1fe0*/  @P2 SEL R82, R82, R80, P3 ;  /* 0x0000005052522207 */ /* 0x000fe40001800000 */
[----:B------:R-:W-:Y:S01]  /*1ff0*/  P2R R80, PR, RZ, 0x4 ;  /* 0x00000004ff507803 */ /* 0x000fe20000000000 */
[----:B------:R-:W-:-:S04]  /*2000*/  VIADD R57, R57, 0x3e ;  /* 0x0000003e39397836 */ /* 0x000fc80000000000 */
[----:B------:R-:W-:Y:S01]  /*2010*/  IMAD.WIDE R52, R57, 0x4, R48 ;  /* 0x0000000439347825 */ /* 0x000fe200078e0230 */
[-C--:B--2---:R-:W-:Y:S02]  /*2020*/  FSETP.GEU.AND P0, PT, R77, R24.reuse, PT ;  /* 0x000000184d00720b */ /* 0x084fe40003f0e000 */
[----:B------:R-:W-:Y:S02]  /*2030*/  FSETP.NAN.AND P3, PT, R24, R24, PT ;  /* 0x000000181800720b */ /* 0x000fe40003f68000 */
[----:B------:R-:W-:-:S09]  /*2040*/  P2R R83, PR, RZ, 0x1 ;  /* 0x00000001ff537803 */ /* 0x000fd20000000000 */
[----:B------:R-:W-:Y:S02]  /*2050*/  @P0 SEL R24, R24, R77, P3 ;  /* 0x0000004d18180207 */ /* 0x000fe40001800000 */
[----:B----4-:R-:W-:Y:S02]  /*2060*/  FSETP.GEU.AND P0, PT, R62, R25, PT ;  /* 0x000000193e00720b */ /* 0x010fe40003f0e000 */
[----:B-----5:R-:W-:Y:S02]  /*2070*/  FSETP.GEU.AND P2, PT, R46, R27, PT ;  /* 0x0000001b2e00720b */ /* 0x020fe40003f4e000 */
[----:B------:R-:W-:-:S09]  /*2080*/  FSETP.NAN.AND P3, PT, R25, R25, PT ;  /* 0x000000191900720b */ /* 0x000fd20003f68000 */
[----:B------:R-:W-:Y:S02]  /*2090*/  @P0 SEL R25, R25, R62, P3 ;  /* 0x0000003e19190207 */ /* 0x000fe40001800000 */
[----:B------:R-:W-:-:S04]  /*20a0*/  FSETP.NAN.AND P3, PT, R27, R27, PT ;  /* 0x0000001b1b00720b */ /* 0x000fc80003f68000 */
[----:B------:R-:W-:Y:S02]  /*20b0*/  @P2 SEL R27, R27, R46, P3 ;  /* 0x0000002e1b1b2207 */ /* 0x000fe40001800000 */
[----:B------:R-:W-:Y:S02]  /*20c0*/  P2R R46, PR, RZ, 0x4 ;  /* 0x00000004ff2e7803 */ /* 0x000fe40000000000 */
[----:B------:R-:W-:Y:S02]  /*20d0*/  ISETP.NE.AND P2, PT, R26, RZ, PT ;  /* 0x000000ff1a00720c */ /* 0x000fe40003f45270 */
[----:B------:R-:W2:Y:S01]  /*20e0*/  LDG.E.EL R26, desc[UR6][R52.64] ;  /* 0x00000006341a7981 */ /* 0x000ea2000c2e1900 */
[----:B------:R-:W-:Y:S02]  /*20f0*/  P2R R75, PR, RZ, 0x1 ;  /* 0x00000001ff4b7803 */ /* 0x000fe40000000000 */
[----:B------:R-:W-:-:S04]  /*2100*/  ISETP.NE.AND P0, PT, R69, RZ, PT ;  /* 0x000000ff4500720c */ /* 0x000fc80003f05270 */
        /* <DEDUP_REMOVED lines=23> */
[----:B------:R-:W-:Y:S02]  /*2280*/  ISETP.NE.AND P0, PT, R63, RZ, PT ;  /* 0x000000ff3f00720c */ /* 0x000fe40003f05270 */
[----:B------:R-:W-:Y:S02]  /*2290*/  P2R R79, PR, RZ, 0x2 ;  /* 0x00000002ff4f7803 */ /* 0x000fe40000000000 */
[----:B------:R-:W-:Y:S02]  /*22a0*/  P2R R63, PR, RZ, 0x1 ;  /* 0x00000001ff3f7803 */ /* 0x000fe40000000000 */
[----:B------:R-:W-:Y:S01]  /*22b0*/  ISETP.NE.AND P0, PT, R58, RZ, PT ;  /* 0x000000ff3a00720c */ /* 0x000fe20003f05270 */
[----:B------:R-:W-:-:S03]  /*22c0*/  VIADD R51, R51, 0x3e ;  /* 0x0000003e33337836 */ /* 0x000fc60000000000 */
[----:B------:R-:W-:Y:S02]  /*22d0*/  P2R R58, PR, RZ, 0x1 ;  /* 0x00000001ff3a7803 */ /* 0x000fe40000000000 */
[----:B------:R-:W-:-:S04]  /*22e0*/  ISETP.NE.AND P0, PT, R56, RZ, PT ;  /* 0x000000ff3800720c */ /* 0x000fc80003f05270 */
[----:B------:R-:W-:Y:S02]  /*22f0*/  P2R R56, PR, RZ, 0x1 ;  /* 0x00000001ff387803 */ /* 0x000fe40000000000 */
[----:B------:R-:W-:Y:S01]  /*2300*/  ISETP.NE.AND P0, PT, R50, RZ, PT ;  /* 0x000000ff3200720c */ /* 0x000fe20003f05270 */
[----:B------:R-:W-:Y:S01]  /*2310*/  IMAD.WIDE R50, R51, 0x4, R48 ;  /* 0x0000000433327825 */ /* 0x000fe200078e0230 */
[-C--:B--2---:R-:W-:Y:S02]  /*2320*/  FSETP.GEU.AND P1, PT, R45, R26.reuse, PT ;  /* 0x0000001a2d00720b */ /* 0x084fe40003f2e000 */
[----:B------:R-:W-:Y:S02]  /*2330*/  FSETP.NAN.AND P3, PT, R26, R26, PT ;  /* 0x0000001a1a00720b */ /* 0x000fe40003f68000 */
[----:B------:R-:W-:-:S09]  /*2340*/  P2R R52, PR, RZ, 0x2 ;  /* 0x00000002ff347803 */ /* 0x000fd20000000000 */
[----:B------:R-:W-:Y:S02]  /*2350*/  @P1 SEL R26, R26, R45, P3 ;  /* 0x0000002d1a1a1207 */ /* 0x000fe40001800000 */
[----:B------:R-:W-:Y:S02]  /*2360*/  ISETP.NE.AND P1, PT, R28, RZ, PT ;  /* 0x000000ff1c00720c */ /* 0x000fe40003f25270 */
[----:B------:R-:W2:Y:S01]  /*2370*/  LDG.E.EL R28, desc[UR6][R50.64] ;  /* 0x00000006321c7981 */ /* 0x000ea2000c2e1900 */
[----:B------:R-:W-:-:S04]  /*2380*/  VIADD R45, R44, 0x3e ;  /* 0x0000003e2c2d7836 */ /* 0x000fc80000000000 */
[----:B------:R-:W-:Y:S01]  /*2390*/  IMAD.WIDE R44, R45, 0x4, R48 ;  /* 0x000000042d2c7825 */ /* 0x000fe200078e0230 */
[-C--:B--2---:R-:W-:Y:S02]  /*23a0*/  FSETP.GEU.AND P3, PT, R43, R28.reuse, PT ;  /* 0x0000001c2b00720b */ /* 0x084fe40003f6e000 */
[----:B------:R-:W-:Y:S02]  /*23b0*/  FSETP.NAN.AND P4, PT, R28, R28, PT ;  /* 0x0000001c1c00720b */ /* 0x000fe40003f88000 */
[----:B------:R-:W-:-:S09]  /*23c0*/  P2R R50, PR, RZ, 0x8 ;  /* 0x00000008ff327803 */ /* 0x000fd20000000000 */
[----:B------:R-:W-:Y:S02]  /*23d0*/  @P3 SEL R28, R28, R43, P4 ;  /* 0x0000002b1c1c3207 */ /* 0x000fe40002000000 */
[----:B------:R-:W-:Y:S02]  /*23e0*/  ISETP.NE.AND P3, PT, R29, RZ, PT ;  /* 0x000000ff1d00720c */ /* 0x000fe40003f65270 */
[----:B------:R-:W2:Y:S01]  /*23f0*/  LDG.E.EL R29, desc[UR6][R44.64] ;  /* 0x000000062c1d7981 */ /* 0x000ea2000c2e1900 */
[----:B------:R-:W-:Y:S01]  /*2400*/  VIADD R43, R41, 0x3e ;  /* 0x0000003e292b7836 */ /* 0x000fe20000000000 */
[-C--:B--2---:R-:W-:Y:S02]  /*2410*/  FSETP.GEU.AND P4, PT, R42, R29.reuse, PT ;  /* 0x0000001d2a00720b */ /* 0x084fe40003f8e000 */
[----:B------:R-:W-:Y:S02]  /*2420*/  FSETP.NAN.AND P5, PT, R29, R29, PT ;  /* 0x0000001d1d00720b */ /* 0x000fe40003fa8000 */
[----:B------:R-:W-:-:S09]  /*2430*/  P2R R44, PR, RZ, 0x10 ;  /* 0x00000010ff2c7803 */ /* 0x000fd20000000000 */
[----:B------:R-:W-:Y:S01]  /*2440*/  @P4 SEL R29, R29, R42, P5 ;  /* 0x0000002a1d1d4207 */ /* 0x000fe20002800000 */
[----:B------:R-:W-:Y:S01]  /*2450*/  IMAD.WIDE R42, R43, 0x4, R48 ;  /* 0x000000042b2a7825 */ /* 0x000fe200078e0230 */
[----:B------:R-:W-:-:S04]  /*2460*/  ISETP.NE.AND P4, PT, R30, RZ, PT ;  /* 0x000000ff1e00720c */ /* 0x000fc80003f85270 */
[----:B------:R-:W2:Y:S02]  /*2470*/  LDG.E.EL R30, desc[UR6][R42.64] ;  /* 0x000000062a1e7981 */ /* 0x000ea4000c2e1900 */
[-C--:B--2---:R-:W-:Y:S02]  /*2480*/  FSETP.GEU.AND P5, PT, R81, R30.reuse, PT ;  /* 0x0000001e5100720b */ /* 0x084fe40003fae000 */
[----:B------:R-:W-:Y:S02]  /*2490*/  FSETP.NAN.AND P6, PT, R30, R30, PT ;  /* 0x0000001e1e00720b */ /* 0x000fe40003fc8000 */
[----:B------:R-:W-:-:S09]  /*24a0*/  P2R R43, PR, RZ, 0x20 ;  /* 0x00000020ff2b7803 */ /* 0x000fd20000000000 */
[----:B------:R-:W-:Y:S02]  /*24b0*/  @P5 SEL R30, R30, R81, P6 ;  /* 0x000000511e1e5207 */ /* 0x000fe40003000000 */
[----:B------:R-:W-:Y:S01]  /*24c0*/  ISETP.NE.AND P5, PT, R31, RZ, PT ;  /* 0x000000ff1f00720c */ /* 0x000fe20003fa5270 */
[----:B------:R-:W-:-:S04]  /*24d0*/  VIADD R31, R40, 0x3e ;  /* 0x0000003e281f7836 */ /* 0x000fc80000000000 */
[----:B------:R-:W-:-:S05]  /*24e0*/  IMAD.WIDE R48, R31, 0x4, R48 ;  /* 0x000000041f307825 */ /* 0x000fca00078e0230 */
[----:B------:R-:W2:Y:S01]  /*24f0*/  LDG.E.EL R31, desc[UR6][R48.64] ;  /* 0x00000006301f7981 */ /* 0x000ea2000c2e1900 */
[----:B------:R-:W-:Y:S01]  /*2500*/  P2R R72, PR, RZ, 0x1 ;  /* 0x00000001ff487803 */ /* 0x000fe20000000000 */
[----:B------:R-:W0:Y:S01]  /*2510*/  S2UR UR5, SR_CgaCtaId ;  /* 0x00000000000579c3 */ /* 0x000e220000008800 */
[----:B------:R-:W-:Y:S01]  /*2520*/  UMOV UR4, 0x400 ;  /* 0x0000040000047882 */ /* 0x000fe20000000000 */
[----:B------:R-:W-:Y:S01]  /*2530*/  IMAD.SHL.U32 R0, R0, 0x4, RZ ;  /* 0x0000000400007824 */ /* 0x000fe200078e00ff */
[----:B0-----:R-:W-:Y:S01]  /*2540*/  UPRMT UR4, UR5, 0x654, UR4 ;  /* 0x0000065405047896 */ /* 0x001fe20008000004 */
[-C--:B--2---:R-:W-:Y:S02]  /*2550*/  FSETP.GEU.AND P6, PT, R82, R31.reuse, PT ;  /* 0x0000001f5200720b */ /* 0x084fe40003fce000 */
[----:B------:R-:W-:Y:S02]  /*2560*/  FSETP.NAN.AND P0, PT, R31, R31, PT ;  /* 0x0000001f1f00720b */ /* 0x000fe40003f08000 */
[----:B------:R-:W-:-:S09]  /*2570*/  P2R R45, PR, RZ, 0x40 ;  /* 0x00000040ff2d7803 */ /* 0x000fd20000000000 */
[----:B------:R-:W-:Y:S02]  /*2580*/  @P6 SEL R31, R31, R82, P0 ;  /* 0x000000521f1f6207 */ /* 0x000fe40000000000 */
[----:B------:R-:W-:Y:S02]  /*2590*/  ISETP.NE.AND P0, PT, R72, RZ, PT ;  /* 0x000000ff4800720c */ /* 0x000fe40003f05270 */
[----:B------:R-:W-:Y:S02]  /*25a0*/  ISETP.NE.AND P6, PT, R35, RZ, PT ;  /* 0x000000ff2300720c */ /* 0x000fe40003fc5270 */
[----:B------:R-:W-:Y:S02]  /*25b0*/  SEL R35, RZ, 0x1, !P0 ;  /* 0x00000001ff237807 */ /* 0x000fe40004000000 */
[----:B------:R-:W-:-:S04]  /*25c0*/  ISETP.NE.AND P0, PT, R56, RZ, PT ;  /* 0x000000ff3800720c */ /* 0x000fc80003f05270 */
        /* <DEDUP_REMOVED lines=14> */
[----:B------:R-:W-:Y:S02]  /*26b0*/  SEL R35, R35, 0x2, P0 ;  /* 0x0000000223237807 */ /* 0x000fe40000000000 */
        /* <DEDUP_REMOVED lines=8> */
[----:B------:R-:W-:Y:S02]  /*2740*/  SEL R48, R48, 0x2, P6 ;  /* 0x0000000230307807 */ /* 0x000fe40003000000 */
[----:B------:R-:W-:Y:S02]  /*2750*/  SEL R51, R51, 0x3, P2 ;  /* 0x0000000333337807 */ /* 0x000fe40001000000 */
[----:B------:R-:W-:Y:S02]  /*2760*/  ISETP.NE.AND P2, PT, R37, RZ, PT ;  /* 0x000000ff2500720c */ /* 0x000fe40003f45270 */
[----:B------:R-:W-:Y:S02]  /*2770*/  ISETP.NE.AND P6, PT, R76, RZ, PT ;  /* 0x000000ff4c00720c */ /* 0x000fe40003fc5270 */
[----:B------:R-:W-:-:S02]  /*2780*/  P2R R37, PR, RZ, 0x4 ;  /* 0x00000004ff257803 */ /* 0x000fc40000000000 */
[----:B------:R-:W-:Y:S02]  /*2790*/  ISETP.NE.AND P2, PT, R36, RZ, PT ;  /* 0x000000ff2400720c */ /* 0x000fe40003f45270 */
        /* <DEDUP_REMOVED lines=42> */
[----:B------:R-:W-:Y:S02]  /*2a40*/  SEL R35, R35, 0x3, P5 ;  /* 0x0000000323237807 */ /* 0x000fe40002800000 */
[----:B------:R-:W-:Y:S02]  /*2a50*/  P2R R12, PR, RZ, 0x40 ;  /* 0x00000040ff0c7803 */ /* 0x000fe40000000000 */
[----:B------:R-:W-:Y:S02]  /*2a60*/  ISETP.NE.AND P6, PT, R22, RZ, PT ;  /* 0x000000ff1600720c */ /* 0x000fe40003fc5270 */
[----:B------:R-:W-:-:S02]  /*2a70*/  SEL R40, R40, 0x3, P4 ;  /* 0x0000000328287807 */ /* 0x000fc40002000000 */
[----:B------:R-:W-:Y:S02]  /*2a80*/  SEL R35, R35, 0x4, P6 ;  /* 0x0000000423237807 */ /* 0x000fe40003000000 */
[----:B------:R-:W-:Y:S02]  /*2a90*/  ISETP.NE.AND P6, PT, R12, RZ, PT ;  /* 0x000000ff0c00720c */ /* 0x000fe40003fc5270 */
[----:B------:R-:W-:Y:S02]  /*2aa0*/  SEL R42, R42, 0x3, P3 ;  /* 0x000000032a2a7807 */ /* 0x000fe40001800000 */
[----:B------:R-:W-:Y:S02]  /*2ab0*/  SEL R40, R40, 0x4, P6 ;  /* 0x0000000428287807 */ /* 0x000fe40003000000 */
[----:B------:R-:W-:Y:S02]  /*2ac0*/  ISETP.NE.AND P6, PT, R13, RZ, PT ;  /* 0x000000ff0d00720c */ /* 0x000fe40003fc5270 */
[----:B------:R-:W-:-:S02]  /*2ad0*/  ISETP.NE.AND P0, PT, R68, RZ, PT ;  /* 0x000000ff4400720c */ /* 0x000fc40003f05270 */
[----:B------:R-:W-:Y:S02]  /*2ae0*/  SEL R42, R42, 0x4, P6 ;  /* 0x000000042a2a7807 */ /* 0x000fe40003000000 */
[----:B------:R-:W-:Y:S02]  /*2af0*/  SEL R53, R53, 0x2, P0 ;  /* 0x0000000235357807 */ /* 0x000fe40000000000 */
[----:B------:R-:W-:Y:S02]  /*2b00*/  SEL R41, R41, 0x3, P1 ;  /* 0x0000000329297807 */ /* 0x000fe40000800000 */
[----:B------:R-:W-:Y:S02]  /*2b10*/  ISETP.NE.AND P6, PT, R14, RZ, PT ;  /* 0x000000ff0e00720c */ /* 0x000fe40003fc5270 */
[----:B------:R-:W-:Y:S02]  /*2b20*/  ISETP.NE.AND P0, PT, R69, RZ, PT ;  /* 0x000000ff4500720c */ /* 0x000fe40003f05270 */
[----:B------:R-:W-:-:S02]  /*2b30*/  SEL R41, R41, 0x4, P6 ;  /* 0x0000000429297807 */ /* 0x000fc40003000000 */
[----:B------:R-:W-:Y:S02]  /*2b40*/  SEL R54, R54, 0x2, P0 ;  /* 0x0000000236367807 */ /* 0x000fe40000000000 */
[----:B------:R-:W-:Y:S02]  /*2b50*/  ISETP.NE.AND P6, PT, R15, RZ, PT ;  /* 0x000000ff0f00720c */ /* 0x000fe40003fc5270 */
[----:B------:R-:W-:Y:S02]  /*2b60*/  ISETP.NE.AND P0, PT, R62, RZ, PT ;  /* 0x000000ff3e00720c */ /* 0x000fe40003f05270 */
[----:B------:R-:W-:Y:S02]  /*2b70*/  SEL R51, R51, 0x4, P6 ;  /* 0x0000000433337807 */ /* 0x000fe40003000000 */
[----:B------:R-:W-:Y:S02]  /*2b80*/  SEL R53, R53, 0x3, P0 ;  /* 0x0000000335357807 */ /* 0x000fe40000000000 */
[----:B------:R-:W-:-:S02]  /*2b90*/  ISETP.NE.AND P6, PT, R16, RZ, PT ;  /* 0x000000ff1000720c */ /* 0x000fc40003fc5270 */
[----:B------:R-:W-:Y:S02]  /*2ba0*/  ISETP.NE.AND P5, PT, R2, RZ, PT ;  /* 0x000000ff0200720c */ /* 0x000fe40003fa5270 */
[----:B------:R-:W-:Y:S01]  /*2bb0*/  SEL R53, R53, 0x4, P6 ;  /* 0x0000000435357807 */ /* 0x000fe20003000000 */
[----:B------:R-:W0:Y:S01]  /*2bc0*/  S2R R2, SR_TID.X ;  /* 0x0000000000027919 */ /* 0x000e220000002100 */
[----:B------:R-:W-:Y:S02]  /*2bd0*/  SEL R54, R54, 0x3, P2 ;  /* 0x0000000336367807 */ /* 0x000fe40001000000 */
[----:B------:R-:W-:Y:S02]  /*2be0*/  ISETP.NE.AND P6, PT, R32, RZ, PT ;  /* 0x000000ff2000720c */ /* 0x000fe40003fc5270 */
[----:B------:R-:W-:Y:S02]  /*2bf0*/  ISETP.NE.AND P2, PT, R37, RZ, PT ;  /* 0x000000ff2500720c */ /* 0x000fe40003f45270 */
[----:B------:R-:W-:-:S02]  /*2c00*/  SEL R54, R54, 0x4, P6 ;  /* 0x0000000436367807 */ /* 0x000fc40003000000 */
        /* <DEDUP_REMOVED lines=11> */
[----:B------:R-:W-:Y:S02]  /*2cc0*/  ISETP.NE.AND P6, PT, R58, RZ, PT ;  /* 0x000000ff3a00720c */ /* 0x000fe40003fc5270 */
[----:B------:R-:W-:Y:S01]  /*2cd0*/  ISETP.NE.AND P0, PT, R4, RZ, PT ;  /* 0x000000ff0400720c */ /* 0x000fe20003f05270 */
[----:B0-----:R-:W-:Y:S01]  /*2ce0*/  IMAD.SHL.U32 R4, R2, 0x8, RZ ;  /* 0x0000000802047824 */ /* 0x001fe200078e00ff */
[----:B------:R-:W-:Y:S02]  /*2cf0*/  SEL R51, R51, 0x5, P6 ;  /* 0x0000000533337807 */ /* 0x000fe40003000000 */
[----:B------:R-:W-:Y:S02]  /*2d00*/  ISETP.NE.AND P6, PT, R59, RZ, PT ;  /* 0x000000ff3b00720c */ /* 0x000fe40003fc5270 */
[----:B------:R-:W-:-:S02]  /*2d10*/  LOP3.LUT R4, R4, 0x3f8, RZ, 0xc0, !PT ;  /* 0x000003f804047812 */ /* 0x000fc400078ec0ff */
[----:B------:R-:W-:Y:S02]  /*2d20*/  SEL R53, R53, 0x5, P6 ;  /* 0x0000000535357807 */ /* 0x000fe40003000000 */
[----:B------:R-:W-:Y:S02]  /*2d30*/  ISETP.NE.AND P6, PT, R60, RZ, PT ;  /* 0x000000ff3c00720c */ /* 0x000fe40003fc5270 */
[----:B------:R-:W-:Y:S02]  /*2d40*/  LEA R16, R4, UR4, 0x2 ;  /* 0x0000000404107c11 */ /* 0x000fe4000f8e10ff */
[----:B------:R-:W-:Y:S02]  /*2d50*/  SEL R54, R54, 0x5, P6 ;  /* 0x0000000536367807 */ /* 0x000fe40003000000 */
[----:B------:R-:W-:Y:S01]  /*2d60*/  ISETP.NE.AND P6, PT, R61, RZ, PT ;  /* 0x000000ff3d00720c */ /* 0x000fe20003fc5270 */
[----:B------:R-:W-:Y:S04]  /*2d70*/  STS.128 [R16], R24 ;  /* 0x0000001810007388 */ /* 0x000fe80000000c00 */
[----:B------:R-:W-:Y:S01]  /*2d80*/  STS.128 [R16+0x10], R28 ;  /* 0x0000101c10007388 */ /* 0x000fe20000000c00 */
[----:B------:R-:W-:Y:S01]  /*2d90*/  SEL R48, R48, 0x5, P6 ;  /* 0x0000000530307807 */ /* 0x000fe20003000000 */
[----:B------:R-:W-:Y:S01]  /*2da0*/  BAR.SYNC.DEFER_BLOCKING 0x0 ;  /* 0x0000000000007b1d */ /* 0x000fe20000010000 */
[----:B------:R-:W-:-:S04]  /*2db0*/  ISETP.NE.AND P6, PT, R10, RZ, PT ;  /* 0x000000ff0a00720c */ /* 0x000fc80003fc5270 */
[----:B------:R-:W-:Y:S02]  /*2dc0*/  SEL R35, R35, 0x6, P6 ;  /* 0x0000000623237807 */ /* 0x000fe40003000000 */
[----:B------:R-:W-:Y:S01]  /*2dd0*/  ISETP.NE.AND P6, PT, R9, RZ, PT ;  /* 0x000000ff0900720c */ /* 0x000fe20003fc5270 */
[----:B------:R-:W-:-:S03]  /*2de0*/  IMAD.SHL.U32 R2, R2, 0x4, RZ ;  /* 0x0000000402027824 */ /* 0x000fc600078e00ff */
[----:B------:R-:W-:Y:S02]  /*2df0*/  SEL R40, R40, 0x6, P6 ;  /* 0x0000000628287807 */ /* 0x000fe40003000000 */
[----:B------:R-:W-:Y:S02]  /*2e00*/  ISETP.NE.AND P6, PT, R8, RZ, PT ;  /* 0x000000ff0800720c */ /* 0x000fe40003fc5270 */
[----:B------:R-:W-:Y:S02]  /*2e10*/  LOP3.LUT R0, R0, 0x1fc, RZ, 0xc0, !PT ;  /* 0x000001fc00007812 */ /* 0x000fe400078ec0ff */
[----:B------:R-:W-:Y:S02]  /*2e20*/  LOP3.LUT R18, R2, 0x1fc, RZ, 0xc0, !PT ;  /* 0x000001fc02127812 */ /* 0x000fe400078ec0ff */
[----:B------:R-:W-:Y:S02]  /*2e30*/  SEL R42, R42, 0x6, P6 ;  /* 0x000000062a2a7807 */ /* 0x000fe40003000000 */
[----:B------:R-:W-:-:S02]  /*2e40*/  ISETP.NE.AND P6, PT, R7, RZ, PT ;  /* 0x000000ff0700720c */ /* 0x000fc40003fc5270 */
[----:B------:R-:W-:Y:S02]  /*2e50*/  LOP3.LUT R2, R3, R0, RZ, 0xfc, !PT ;  /* 0x0000000003027212 */ /* 0x000fe400078efcff */
[----:B------:R-:W-:Y:S01]  /*2e60*/  LEA R18, R18, UR4, 0x2 ;  /* 0x0000000412127c11 */ /* 0x000fe2000f8e10ff */
[----:B------:R-:W-:Y:S01]  /*2e70*/  ULDC.64 UR4, c[0x0][0x220] ;  /* 0x0000880000047ab9 */ /* 0x000fe20000000a00 */
[----:B------:R-:W-:Y:S02]  /*2e80*/  SEL R41, R41, 0x6, P6 ;  /* 0x0000000629297807 */ /* 0x000fe40003000000 */
[----:B------:R-:W-:Y:S02]  /*2e90*/  ISETP.NE.AND P6, PT, R6, RZ, PT ;  /* 0x000000ff0600720c */ /* 0x000fe40003fc5270 */
[----:B------:R-:W-:Y:S02]  /*2ea0*/  ISETP.NE.AND P3, PT, R11, RZ, PT ;  /* 0x000000ff0b00720c */ /* 0x000fe40003f65270 */
[----:B------:R-:W-:Y:S01]  /*2eb0*/  LOP3.LUT R0, R3, 0x200, R0, 0xfe, !PT ;  /* 0x0000020003007812 */ /* 0x000fe200078efe00 */
[----:B------:R-:W-:Y:S01]  /*2ec0*/  IMAD.HI R3, R2, 0x5397829d, RZ ;  /* 0x5397829d02037827 */ /* 0x000fe200078e02ff */
[----:B------:R-:W-:Y:S01]  /*2ed0*/  ISETP.NE.AND P4, PT, R5, RZ, PT ;  /* 0x000000ff0500720c */ /* 0x000fe20003f85270 */
[----:B------:R-:W0:Y:S01]  /*2ee0*/  LDS.128 R8, [R18] ;  /* 0x0000000012087984 */ /* 0x000e220000000c00 */
[----:B------:R-:W-:-:S03]  /*2ef0*/  SEL R51, R51, 0x6, P6 ;  /* 0x0000000633337807 */ /* 0x000fc60003000000 */
[----:B------:R-:W1:Y:S01]  /*2f00*/  LDS.128 R4, [R18+0x800] ;  /* 0x0008000012047984 */ /* 0x000e620000000c00 */
[----:B------:R-:W-:Y:S02]  /*2f10*/  ISETP.NE.AND P6, PT, R33, RZ, PT ;  /* 0x000000ff2100720c */ /* 0x000fe40003fc5270 */
[----:B------:R-:W-:Y:S02]  /*2f20*/  SHF.R.U32.HI R12, RZ, 0x1f, R3 ;  /* 0x0000001fff0c7819 */ /* 0x000fe40000011603 */
[----:B------:R-:W-:Y:S02]  /*2f30*/  SEL R51, R51, 0x7, P0 ;  /* 0x0000000733337807 */ /* 0x000fe40000000000 */
[----:B------:R-:W-:Y:S02]  /*2f40*/  SEL R53, R53, 0x6, P6 ;  /* 0x0000000635357807 */ /* 0x000fe40003000000 */
[----:B------:R-:W-:Y:S01]  /*2f50*/  ISETP.NE.AND P0, PT, R34, RZ, PT ;  /* 0x000000ff2200720c */ /* 0x000fe20003f05270 */
[----:B------:R-:W-:Y:S01]  /*2f60*/  IMAD.HI R14, R0, 0x5397829d, RZ ;  /* 0x5397829d000e7827 */ /* 0x000fe200078e02ff */
[----:B------:R-:W-:-:S02]  /*2f70*/  LEA.HI.SX32 R3, R3, R12, 0x10 ;  /* 0x0000000c03037211 */ /* 0x000fc400078f82ff */
[----:B------:R-:W-:Y:S01]  /*2f80*/  ISETP.NE.AND P1, PT, R17, RZ, PT ;  /* 0x000000ff1100720c */ /* 0x000fe20003f25270 */
[----:B------:R-:W2:Y:S01]  /*2f90*/  LDC.64 R12, c[0x0][0x218] ;  /* 0x00008600ff0c7b82 */ /* 0x000ea20000000a00 */
[----:B------:R-:W-:Y:S02]  /*2fa0*/  ISETP.NE.AND P2, PT, R83, RZ, PT ;  /* 0x000000ff5300720c */ /* 0x000fe40003f45270 */
[----:B------:R-:W-:Y:S02]  /*2fb0*/  SEL R35, R35, 0x7, P5 ;  /* 0x0000000723237807 */ /* 0x000fe40002800000 */
[----:B------:R-:W-:Y:S02]  /*2fc0*/  SEL R53, R53, 0x7, P0 ;  /* 0x0000000735357807 */ /* 0x000fe40000000000 */
[----:B------:R-:W-:Y:S02]  /*2fd0*/  SEL R40, R40, 0x7, P4 ;  /* 0x0000000728287807 */ /* 0x000fe40002000000 */
[----:B------:R-:W-:-:S02]  /*2fe0*/  ISETP.NE.AND P0, PT, R75, RZ, PT ;  /* 0x000000ff4b00720c */ /* 0x000fc40003f05270 */
[----:B------:R-:W-:Y:S02]  /*2ff0*/  SEL R41, R41, 0x7, P1 ;  /* 0x0000000729297807 */ /* 0x000fe40000800000 */
[----:B------:R-:W-:Y:S02]  /*3000*/  SEL R35, R35, 0x8, P2 ;  /* 0x0000000823237807 */ /* 0x000fe40001000000 */
[----:B------:R-:W-:Y:S02]  /*3010*/  SHF.R.U32.HI R15, RZ, 0x1f, R14 ;  /* 0x0000001fff0f7819 */ /* 0x000fe4000001160e */
[----:B------:R-:W-:Y:S02]  /*3020*/  SEL R42, R42, 0x7, P3 ;  /* 0x000000072a2a7807 */ /* 0x000fe40001800000 */
[----:B------:R-:W-:Y:S02]  /*3030*/  ISETP.NE.AND P1, PT, R52, RZ, PT ;  /* 0x000000ff3400720c */ /* 0x000fe40003f25270 */
[----:B------:R-:W-:-:S02]  /*3040*/  ISETP.NE.AND P2, PT, R46, RZ, PT ;  /* 0x000000ff2e00720c */ /* 0x000fc40003f45270 */
[----:B------:R-:W-:Y:S02]  /*3050*/  SEL R40, R40, 0x8, P0 ;  /* 0x0000000828287807 */ /* 0x000fe40000000000 */
[----:B------:R-:W-:Y:S02]  /*3060*/  ISETP.NE.AND P6, PT, R36, RZ, PT ;  /* 0x000000ff2400720c */ /* 0x000fe40003fc5270 */
[----:B------:R-:W-:Y:S02]  /*3070*/  ISETP.NE.AND P0, PT, R78, RZ, PT ;  /* 0x000000ff4e00720c */ /* 0x000fe40003f05270 */
[----:B------:R-:W-:Y:S02]  /*3080*/  LEA.HI.SX32 R15, R14, R15, 0x10 ;  /* 0x0000000f0e0f7211 */ /* 0x000fe400078f82ff */
[----:B------:R-:W-:Y:S02]  /*3090*/  SEL R42, R42, 0x8, P2 ;  /* 0x000000082a2a7807 */ /* 0x000fe40001000000 */
[----:B------:R-:W-:-:S02]  /*30a0*/  SEL R41, R41, 0x8, P1 ;  /* 0x0000000829297807 */ /* 0x000fc40000800000 */
[----:B------:R-:W-:Y:S02]  /*30b0*/  SEL R54, R54, 0x6, P6 ;  /* 0x0000000636367807 */ /* 0x000fe40003000000 */
[----:B------:R-:W-:Y:S02]  /*30c0*/  ISETP.NE.AND P2, PT, R80, RZ, PT ;  /* 0x000000ff5000720c */ /* 0x000fe40003f45270 */
[----:B------:R-:W-:Y:S02]  /*30d0*/  ISETP.NE.AND P1, PT, R79, RZ, PT ;  /* 0x000000ff4f00720c */ /* 0x000fe40003f25270 */
[----:B------:R-:W-:Y:S01]  /*30e0*/  SEL R48, R48, 0x6, P0 ;  /* 0x0000000630307807 */ /* 0x000fe20000000000 */
[----:B------:R-:W-:Y:S01]  /*30f0*/  IMAD R2, R3, -0x31000, R2 ;  /* 0xfffcf00003027824 */ /* 0x000fe200078e0202 */
[----:B------:R-:W-:Y:S01]  /*3100*/  ISETP.NE.AND P6, PT, R45, RZ, PT ;  /* 0x000000ff2d00720c */ /* 0x000fe20003fc5270 */
[----:B------:R-:W-:Y:S01]  /*3110*/  IMAD R0, R15, -0x31000, R0 ;  /* 0xfffcf0000f007824 */ /* 0x000fe200078e0200 */
[----:B------:R-:W-:-:S02]  /*3120*/  ISETP.NE.AND P5, PT, R43, RZ, PT ;  /* 0x000000ff2b00720c */ /* 0x000fc40003fa5270 */
[----:B------:R-:W-:Y:S02]  /*3130*/  ISETP.NE.AND P4, PT, R44, RZ, PT ;  /* 0x000000ff2c00720c */ /* 0x000fe40003f85270 */
[----:B------:R-:W-:Y:S02]  /*3140*/  ISETP.NE.AND P3, PT, R50, RZ, PT ;  /* 0x000000ff3200720c */ /* 0x000fe40003f65270 */
[----:B------:R-:W-:Y:S02]  /*3150*/  SEL R54, R54, 0x7, P1 ;  /* 0x0000000736367807 */ /* 0x000fe40000800000 */
[----:B------:R-:W-:Y:S01]  /*3160*/  SEL R48, R48, 0x7, P2 ;  /* 0x0000000730307807 */ /* 0x000fe20001000000 */
[----:B------:R-:W-:Y:S01]  /*3170*/  IMAD R17, R3, 0x49800, R2 ;  /* 0x0004980003117824 */ /* 0x000fe200078e0202 */
[----:B------:R-:W-:Y:S01]  /*3180*/  SEL R51, R51, 0x8, P3 ;  /* 0x0000000833337807 */ /* 0x000fe20001800000 */
[----:B------:R-:W-:Y:S01]  /*3190*/  IMAD R15, R15, 0x49800, R0 ;  /* 0x000498000f0f7824 */ /* 0x000fe200078e0200 */
[----:B------:R-:W-:-:S02]  /*31a0*/  SEL R0, R53, 0x8, P4 ;  /* 0x0000000835007807 */ /* 0x000fc40002000000 */
[----:B------:R-:W-:Y:S02]  /*31b0*/  SEL R54, R54, 0x8, P5 ;  /* 0x0000000836367807 */ /* 0x000fe40002800000 */
[----:B------:R-:W-:Y:S02]  /*31c0*/  SEL R3, R48, 0x8, P6 ;  /* 0x0000000830037807 */ /* 0x000fe40003000000 */
[----:B------:R-:W-:Y:S02]  /*31d0*/  PRMT R35, R35, 0x3340, R40 ;  /* 0x0000334023237816 */ /* 0x000fe40000000028 */
[----:B------:R-:W-:Y:S02]  /*31e0*/  PRMT R42, R41, 0x3340, R42 ;  /* 0x00003340292a7816 */ /* 0x000fe4000000002a */
[----:B------:R-:W-:Y:S02]  /*31f0*/  PRMT R0, R51, 0x3340, R0 ;  /* 0x0000334033007816 */ /* 0x000fe40000000000 */
[----:B------:R-:W-:-:S02]  /*3200*/  IADD3 R14, P0, R47, UR4, RZ ;  /* 0x000000042f0e7c10 */ /* 0x000fc4000ff1e0ff */
[----:B------:R-:W-:Y:S01]  /*3210*/  PRMT R43, R54, 0x3340, R3 ;  /* 0x00003340362b7816 */ /* 0x000fe20000000003 */
[----:B--2---:R-:W-:Y:S01]  /*3220*/  IMAD.WIDE R2, R17, 0x4, R12 ;  /* 0x0000000411027825 */ /* 0x004fe200078e020c */
[----:B------:R-:W-:Y:S02]  /*3230*/  PRMT R42, R35, 0x5410, R42 ;  /* 0x00005410232a7816 */ /* 0x000fe4000000002a */
[----:B------:R-:W-:Y:S01]  /*3240*/  PRMT R43, R0, 0x5410, R43 ;  /* 0x00005410002b7816 */ /* 0x000fe2000000002b */
[----:B------:R-:W-:Y:S01]  /*3250*/  IMAD.WIDE R12, R15, 0x4, R12 ;  /* 0x000000040f0c7825 */ /* 0x000fe200078e020c */
[----:B------:R-:W-:Y:S01]  /*3260*/  LEA.HI.X.SX32 R15, R47, UR5, 0x1, P0 ;  /* 0x000000052f0f7c11 */ /* 0x000fe200080f0eff */
[----:B0-----:R-:W-:Y:S04]  /*3270*/  STG.E.128 desc[UR6][R2.64], R8 ;  /* 0x0000000802007986 */ /* 0x001fe8000c101d06 */
[----:B-1----:R-:W-:Y:S04]  /*3280*/  STG.E.128 desc[UR6][R12.64], R4 ;  /* 0x000000040c007986 */ /* 0x002fe8000c101d06 */
[----:B------:R-:W-:Y:S01]  /*3290*/  STG.E.64 desc[UR6][R14.64], R42 ;  /* 0x0000002a0e007986 */ /* 0x000fe2000c101b06 */
[----:B------:R-:W-:Y:S05]  /*32a0*/  EXIT ;  /* 0x000000000000794d */ /* 0x000fea0003800000 */
.L_x_0:
[----:B------:R-:W-:-:S00]  /*32b0*/  BRA `(.L_x_0) ;  /* 0xfffffffc00fc7947 */ /* 0x000fc0000383ffff */
[----:B------:R-:W-:-:S00]  /*32c0*/  NOP ;  /* 0x0000000000007918 */ /* 0x000fc00000000000 */
        /* <DEDUP_REMOVED lines=11> */
.L_x_1:


//--------------------- .nv.shared.triton_poi_fused_max_pool2d_with_indices_24 --------------------------
	.section	.nv.shared.triton_poi_fused_max_pool2d_with_indices_24,"aw",@nobits
	.sectionflags	@""
	.align	16
	.zero		1024


//--------------------- .nv.constant0.triton_poi_fused_max_pool2d_with_indices_24 --------------------------
	.section	.nv.constant0.triton_poi_fused_max_pool2d_with_indices_24,"a",@progbits
	.sectionflags	@""
	.align	4
.nv.constant0.triton_poi_fused_max_pool2d_with_indices_24:
	.zero		556
